//
// Generated by NVIDIA NVVM Compiler
//
// Compiler Build ID: CL-36424714
// Cuda compilation tools, release 13.0, V13.0.88
// Based on NVVM 20.0.0
//

.version 9.0
.target sm_100
.address_size 64

	// .globl	_Z16calculateReturnsPKfPfii

.visible .entry _Z16calculateReturnsPKfPfii(
	.param .u64 .ptr .align 1 _Z16calculateReturnsPKfPfii_param_0,
	.param .u64 .ptr .align 1 _Z16calculateReturnsPKfPfii_param_1,
	.param .u32 _Z16calculateReturnsPKfPfii_param_2,
	.param .u32 _Z16calculateReturnsPKfPfii_param_3
)
{
	.reg .pred 	%p<2>;
	.reg .b32 	%r<13>;
	.reg .b32 	%f<5>;
	.reg .b64 	%rd<9>;

	ld.param.u64 	%rd1, [_Z16calculateReturnsPKfPfii_param_0];
	ld.param.u64 	%rd2, [_Z16calculateReturnsPKfPfii_param_1];
	ld.param.u32 	%r4, [_Z16calculateReturnsPKfPfii_param_2];
	ld.param.u32 	%r3, [_Z16calculateReturnsPKfPfii_param_3];
	mov.u32 	%r5, %ctaid.x;
	mov.u32 	%r6, %ntid.x;
	mov.u32 	%r7, %tid.x;
	mad.lo.s32 	%r1, %r5, %r6, %r7;
	add.s32 	%r2, %r3, -1;
	mul.lo.s32 	%r8, %r2, %r4;
	setp.ge.s32 	%p1, %r1, %r8;
	@%p1 bra 	$L__BB0_2;
	cvta.to.global.u64 	%rd3, %rd1;
	cvta.to.global.u64 	%rd4, %rd2;
	div.s32 	%r9, %r1, %r2;
	mul.lo.s32 	%r10, %r9, %r2;
	sub.s32 	%r11, %r1, %r10;
	mad.lo.s32 	%r12, %r9, %r3, %r11;
	mul.wide.s32 	%rd5, %r12, 4;
	add.s64 	%rd6, %rd3, %rd5;
	ld.global.f32 	%f1, [%rd6];
	ld.global.f32 	%f2, [%rd6+4];
	sub.f32 	%f3, %f2, %f1;
	div.rn.f32 	%f4, %f3, %f1;
	mul.wide.s32 	%rd7, %r1, 4;
	add.s64 	%rd8, %rd4, %rd7;
	st.global.f32 	[%rd8], %f4;
$L__BB0_2:
	ret;

}
	// .globl	_Z12calculateSMAPKfPfiii
.visible .entry _Z12calculateSMAPKfPfiii(
	.param .u64 .ptr .align 1 _Z12calculateSMAPKfPfiii_param_0,
	.param .u64 .ptr .align 1 _Z12calculateSMAPKfPfiii_param_1,
	.param .u32 _Z12calculateSMAPKfPfiii_param_2,
	.param .u32 _Z12calculateSMAPKfPfiii_param_3,
	.param .u32 _Z12calculateSMAPKfPfiii_param_4
)
{
	.reg .pred 	%p<11>;
	.reg .b32 	%r<46>;
	.reg .b32 	%f<85>;
	.reg .b64 	%rd<16>;

	ld.param.u64 	%rd4, [_Z12calculateSMAPKfPfiii_param_0];
	ld.param.u64 	%rd3, [_Z12calculateSMAPKfPfiii_param_1];
	ld.param.u32 	%r28, [_Z12calculateSMAPKfPfiii_param_2];
	ld.param.u32 	%r26, [_Z12calculateSMAPKfPfiii_param_3];
	ld.param.u32 	%r27, [_Z12calculateSMAPKfPfiii_param_4];
	cvta.to.global.u64 	%rd1, %rd4;
	mov.u32 	%r29, %ctaid.x;
	mov.u32 	%r30, %ntid.x;
	mov.u32 	%r31, %tid.x;
	mad.lo.s32 	%r1, %r29, %r30, %r31;
	sub.s32 	%r32, %r26, %r27;
	add.s32 	%r2, %r32, 1;
	mad.lo.s32 	%r33, %r28, %r32, %r28;
	setp.ge.s32 	%p1, %r1, %r33;
	@%p1 bra 	$L__BB1_15;
	rem.s32 	%r3, %r1, %r2;
	setp.lt.s32 	%p2, %r27, 1;
	mov.f32 	%f84, 0f00000000;
	@%p2 bra 	$L__BB1_14;
	div.s32 	%r35, %r1, %r2;
	mul.lo.s32 	%r4, %r35, %r26;
	add.s32 	%r5, %r4, %r3;
	and.b32  	%r6, %r27, 15;
	setp.lt.u32 	%p3, %r27, 16;
	mov.f32 	%f84, 0f00000000;
	mov.b32 	%r42, 0;
	@%p3 bra 	$L__BB1_5;
	and.b32  	%r42, %r27, 2147483632;
	neg.s32 	%r40, %r42;
	add.s64 	%rd2, %rd1, 32;
	mov.f32 	%f84, 0f00000000;
	mov.u32 	%r39, %r5;
$L__BB1_4:
	.pragma "nounroll";
	mul.wide.s32 	%rd5, %r39, 4;
	add.s64 	%rd6, %rd2, %rd5;
	ld.global.f32 	%f18, [%rd6+-32];
	add.f32 	%f19, %f84, %f18;
	ld.global.f32 	%f20, [%rd6+-28];
	add.f32 	%f21, %f19, %f20;
	ld.global.f32 	%f22, [%rd6+-24];
	add.f32 	%f23, %f21, %f22;
	ld.global.f32 	%f24, [%rd6+-20];
	add.f32 	%f25, %f23, %f24;
	ld.global.f32 	%f26, [%rd6+-16];
	add.f32 	%f27, %f25, %f26;
	ld.global.f32 	%f28, [%rd6+-12];
	add.f32 	%f29, %f27, %f28;
	ld.global.f32 	%f30, [%rd6+-8];
	add.f32 	%f31, %f29, %f30;
	ld.global.f32 	%f32, [%rd6+-4];
	add.f32 	%f33, %f31, %f32;
	ld.global.f32 	%f34, [%rd6];
	add.f32 	%f35, %f33, %f34;
	ld.global.f32 	%f36, [%rd6+4];
	add.f32 	%f37, %f35, %f36;
	ld.global.f32 	%f38, [%rd6+8];
	add.f32 	%f39, %f37, %f38;
	ld.global.f32 	%f40, [%rd6+12];
	add.f32 	%f41, %f39, %f40;
	ld.global.f32 	%f42, [%rd6+16];
	add.f32 	%f43, %f41, %f42;
	ld.global.f32 	%f44, [%rd6+20];
	add.f32 	%f45, %f43, %f44;
	ld.global.f32 	%f46, [%rd6+24];
	add.f32 	%f47, %f45, %f46;
	ld.global.f32 	%f48, [%rd6+28];
	add.f32 	%f84, %f47, %f48;
	add.s32 	%r40, %r40, 16;
	add.s32 	%r39, %r39, 16;
	setp.ne.s32 	%p4, %r40, 0;
	@%p4 bra 	$L__BB1_4;
$L__BB1_5:
	setp.eq.s32 	%p5, %r6, 0;
	@%p5 bra 	$L__BB1_14;
	and.b32  	%r14, %r27, 7;
	setp.lt.u32 	%p6, %r6, 8;
	@%p6 bra 	$L__BB1_8;
	add.s32 	%r36, %r5, %r42;
	mul.wide.s32 	%rd7, %r36, 4;
	add.s64 	%rd8, %rd1, %rd7;
	ld.global.f32 	%f50, [%rd8];
	add.f32 	%f51, %f84, %f50;
	ld.global.f32 	%f52, [%rd8+4];
	add.f32 	%f53, %f51, %f52;
	ld.global.f32 	%f54, [%rd8+8];
	add.f32 	%f55, %f53, %f54;
	ld.global.f32 	%f56, [%rd8+12];
	add.f32 	%f57, %f55, %f56;
	ld.global.f32 	%f58, [%rd8+16];
	add.f32 	%f59, %f57, %f58;
	ld.global.f32 	%f60, [%rd8+20];
	add.f32 	%f61, %f59, %f60;
	ld.global.f32 	%f62, [%rd8+24];
	add.f32 	%f63, %f61, %f62;
	ld.global.f32 	%f64, [%rd8+28];
	add.f32 	%f84, %f63, %f64;
	add.s32 	%r42, %r42, 8;
$L__BB1_8:
	setp.eq.s32 	%p7, %r14, 0;
	@%p7 bra 	$L__BB1_14;
	and.b32  	%r17, %r27, 3;
	setp.lt.u32 	%p8, %r14, 4;
	@%p8 bra 	$L__BB1_11;
	add.s32 	%r37, %r5, %r42;
	mul.wide.s32 	%rd9, %r37, 4;
	add.s64 	%rd10, %rd1, %rd9;
	ld.global.f32 	%f66, [%rd10];
	add.f32 	%f67, %f84, %f66;
	ld.global.f32 	%f68, [%rd10+4];
	add.f32 	%f69, %f67, %f68;
	ld.global.f32 	%f70, [%rd10+8];
	add.f32 	%f71, %f69, %f70;
	ld.global.f32 	%f72, [%rd10+12];
	add.f32 	%f84, %f71, %f72;
	add.s32 	%r42, %r42, 4;
$L__BB1_11:
	setp.eq.s32 	%p9, %r17, 0;
	@%p9 bra 	$L__BB1_14;
	add.s32 	%r38, %r42, %r3;
	add.s32 	%r45, %r38, %r4;
	neg.s32 	%r44, %r17;
$L__BB1_13:
	.pragma "nounroll";
	mul.wide.s32 	%rd11, %r45, 4;
	add.s64 	%rd12, %rd1, %rd11;
	ld.global.f32 	%f73, [%rd12];
	add.f32 	%f84, %f84, %f73;
	add.s32 	%r45, %r45, 1;
	add.s32 	%r44, %r44, 1;
	setp.ne.s32 	%p10, %r44, 0;
	@%p10 bra 	$L__BB1_13;
$L__BB1_14:
	cvt.rn.f32.s32 	%f74, %r27;
	div.rn.f32 	%f75, %f84, %f74;
	cvta.to.global.u64 	%rd13, %rd3;
	mul.wide.s32 	%rd14, %r1, 4;
	add.s64 	%rd15, %rd13, %rd14;
	st.global.f32 	[%rd15], %f75;
$L__BB1_15:
	ret;

}
	// .globl	_Z17calculateVariancePKfPfiii
.visible .entry _Z17calculateVariancePKfPfiii(
	.param .u64 .ptr .align 1 _Z17calculateVariancePKfPfiii_param_0,
	.param .u64 .ptr .align 1 _Z17calculateVariancePKfPfiii_param_1,
	.param .u32 _Z17calculateVariancePKfPfiii_param_2,
	.param .u32 _Z17calculateVariancePKfPfiii_param_3,
	.param .u32 _Z17calculateVariancePKfPfiii_param_4
)
{
	.reg .pred 	%p<20>;
	.reg .b32 	%r<82>;
	.reg .b32 	%f<197>;
	.reg .b64 	%rd<25>;

	ld.param.u64 	%rd5, [_Z17calculateVariancePKfPfiii_param_0];
	ld.param.u64 	%rd4, [_Z17calculateVariancePKfPfiii_param_1];
	ld.param.u32 	%r51, [_Z17calculateVariancePKfPfiii_param_2];
	ld.param.u32 	%r49, [_Z17calculateVariancePKfPfiii_param_3];
	ld.param.u32 	%r50, [_Z17calculateVariancePKfPfiii_param_4];
	cvta.to.global.u64 	%rd1, %rd5;
	mov.u32 	%r52, %ctaid.x;
	mov.u32 	%r53, %ntid.x;
	mov.u32 	%r54, %tid.x;
	mad.lo.s32 	%r1, %r52, %r53, %r54;
	sub.s32 	%r55, %r49, %r50;
	add.s32 	%r2, %r55, 1;
	mad.lo.s32 	%r56, %r51, %r55, %r51;
	setp.ge.s32 	%p1, %r1, %r56;
	@%p1 bra 	$L__BB2_28;
	div.s32 	%r3, %r1, %r2;
	mul.lo.s32 	%r57, %r3, %r2;
	sub.s32 	%r4, %r1, %r57;
	setp.lt.s32 	%p2, %r50, 1;
	mov.f32 	%f187, 0f00000000;
	@%p2 bra 	$L__BB2_14;
	add.s32 	%r59, %r49, -1;
	mul.lo.s32 	%r5, %r3, %r59;
	add.s32 	%r6, %r5, %r4;
	and.b32  	%r7, %r50, 15;
	setp.lt.u32 	%p3, %r50, 16;
	mov.f32 	%f187, 0f00000000;
	mov.b32 	%r71, 0;
	@%p3 bra 	$L__BB2_5;
	and.b32  	%r71, %r50, 2147483632;
	neg.s32 	%r69, %r71;
	add.s64 	%rd2, %rd1, 32;
	mov.f32 	%f187, 0f00000000;
	mov.u32 	%r68, %r6;
$L__BB2_4:
	.pragma "nounroll";
	mul.wide.s32 	%rd6, %r68, 4;
	add.s64 	%rd7, %rd2, %rd6;
	ld.global.f32 	%f33, [%rd7+-32];
	add.f32 	%f34, %f187, %f33;
	ld.global.f32 	%f35, [%rd7+-28];
	add.f32 	%f36, %f34, %f35;
	ld.global.f32 	%f37, [%rd7+-24];
	add.f32 	%f38, %f36, %f37;
	ld.global.f32 	%f39, [%rd7+-20];
	add.f32 	%f40, %f38, %f39;
	ld.global.f32 	%f41, [%rd7+-16];
	add.f32 	%f42, %f40, %f41;
	ld.global.f32 	%f43, [%rd7+-12];
	add.f32 	%f44, %f42, %f43;
	ld.global.f32 	%f45, [%rd7+-8];
	add.f32 	%f46, %f44, %f45;
	ld.global.f32 	%f47, [%rd7+-4];
	add.f32 	%f48, %f46, %f47;
	ld.global.f32 	%f49, [%rd7];
	add.f32 	%f50, %f48, %f49;
	ld.global.f32 	%f51, [%rd7+4];
	add.f32 	%f52, %f50, %f51;
	ld.global.f32 	%f53, [%rd7+8];
	add.f32 	%f54, %f52, %f53;
	ld.global.f32 	%f55, [%rd7+12];
	add.f32 	%f56, %f54, %f55;
	ld.global.f32 	%f57, [%rd7+16];
	add.f32 	%f58, %f56, %f57;
	ld.global.f32 	%f59, [%rd7+20];
	add.f32 	%f60, %f58, %f59;
	ld.global.f32 	%f61, [%rd7+24];
	add.f32 	%f62, %f60, %f61;
	ld.global.f32 	%f63, [%rd7+28];
	add.f32 	%f187, %f62, %f63;
	add.s32 	%r69, %r69, 16;
	add.s32 	%r68, %r68, 16;
	setp.ne.s32 	%p4, %r69, 0;
	@%p4 bra 	$L__BB2_4;
$L__BB2_5:
	setp.eq.s32 	%p5, %r7, 0;
	@%p5 bra 	$L__BB2_14;
	and.b32  	%r15, %r50, 7;
	setp.lt.u32 	%p6, %r7, 8;
	@%p6 bra 	$L__BB2_8;
	add.s32 	%r60, %r6, %r71;
	mul.wide.s32 	%rd8, %r60, 4;
	add.s64 	%rd9, %rd1, %rd8;
	ld.global.f32 	%f65, [%rd9];
	add.f32 	%f66, %f187, %f65;
	ld.global.f32 	%f67, [%rd9+4];
	add.f32 	%f68, %f66, %f67;
	ld.global.f32 	%f69, [%rd9+8];
	add.f32 	%f70, %f68, %f69;
	ld.global.f32 	%f71, [%rd9+12];
	add.f32 	%f72, %f70, %f71;
	ld.global.f32 	%f73, [%rd9+16];
	add.f32 	%f74, %f72, %f73;
	ld.global.f32 	%f75, [%rd9+20];
	add.f32 	%f76, %f74, %f75;
	ld.global.f32 	%f77, [%rd9+24];
	add.f32 	%f78, %f76, %f77;
	ld.global.f32 	%f79, [%rd9+28];
	add.f32 	%f187, %f78, %f79;
	add.s32 	%r71, %r71, 8;
$L__BB2_8:
	setp.eq.s32 	%p7, %r15, 0;
	@%p7 bra 	$L__BB2_14;
	and.b32  	%r18, %r50, 3;
	setp.lt.u32 	%p8, %r15, 4;
	@%p8 bra 	$L__BB2_11;
	add.s32 	%r61, %r6, %r71;
	mul.wide.s32 	%rd10, %r61, 4;
	add.s64 	%rd11, %rd1, %rd10;
	ld.global.f32 	%f81, [%rd11];
	add.f32 	%f82, %f187, %f81;
	ld.global.f32 	%f83, [%rd11+4];
	add.f32 	%f84, %f82, %f83;
	ld.global.f32 	%f85, [%rd11+8];
	add.f32 	%f86, %f84, %f85;
	ld.global.f32 	%f87, [%rd11+12];
	add.f32 	%f187, %f86, %f87;
	add.s32 	%r71, %r71, 4;
$L__BB2_11:
	setp.eq.s32 	%p9, %r18, 0;
	@%p9 bra 	$L__BB2_14;
	add.s32 	%r62, %r71, %r4;
	add.s32 	%r74, %r62, %r5;
	neg.s32 	%r73, %r18;
$L__BB2_13:
	.pragma "nounroll";
	mul.wide.s32 	%rd12, %r74, 4;
	add.s64 	%rd13, %rd1, %rd12;
	ld.global.f32 	%f88, [%rd13];
	add.f32 	%f187, %f187, %f88;
	add.s32 	%r74, %r74, 1;
	add.s32 	%r73, %r73, 1;
	setp.ne.s32 	%p10, %r73, 0;
	@%p10 bra 	$L__BB2_13;
$L__BB2_14:
	setp.lt.s32 	%p11, %r50, 1;
	cvt.rn.f32.s32 	%f14, %r50;
	div.rn.f32 	%f15, %f187, %f14;
	mov.f32 	%f196, 0f00000000;
	@%p11 bra 	$L__BB2_27;
	add.s32 	%r64, %r49, -1;
	mul.lo.s32 	%r27, %r3, %r64;
	add.s32 	%r28, %r27, %r4;
	and.b32  	%r29, %r50, 15;
	setp.lt.u32 	%p12, %r50, 16;
	mov.f32 	%f196, 0f00000000;
	mov.b32 	%r78, 0;
	@%p12 bra 	$L__BB2_18;
	and.b32  	%r78, %r50, 2147483632;
	neg.s32 	%r76, %r78;
	add.s64 	%rd3, %rd1, 32;
	mov.f32 	%f196, 0f00000000;
	mov.u32 	%r75, %r28;
$L__BB2_17:
	.pragma "nounroll";
	mul.wide.s32 	%rd14, %r75, 4;
	add.s64 	%rd15, %rd3, %rd14;
	ld.global.f32 	%f93, [%rd15+-32];
	sub.f32 	%f94, %f93, %f15;
	fma.rn.f32 	%f95, %f94, %f94, %f196;
	ld.global.f32 	%f96, [%rd15+-28];
	sub.f32 	%f97, %f96, %f15;
	fma.rn.f32 	%f98, %f97, %f97, %f95;
	ld.global.f32 	%f99, [%rd15+-24];
	sub.f32 	%f100, %f99, %f15;
	fma.rn.f32 	%f101, %f100, %f100, %f98;
	ld.global.f32 	%f102, [%rd15+-20];
	sub.f32 	%f103, %f102, %f15;
	fma.rn.f32 	%f104, %f103, %f103, %f101;
	ld.global.f32 	%f105, [%rd15+-16];
	sub.f32 	%f106, %f105, %f15;
	fma.rn.f32 	%f107, %f106, %f106, %f104;
	ld.global.f32 	%f108, [%rd15+-12];
	sub.f32 	%f109, %f108, %f15;
	fma.rn.f32 	%f110, %f109, %f109, %f107;
	ld.global.f32 	%f111, [%rd15+-8];
	sub.f32 	%f112, %f111, %f15;
	fma.rn.f32 	%f113, %f112, %f112, %f110;
	ld.global.f32 	%f114, [%rd15+-4];
	sub.f32 	%f115, %f114, %f15;
	fma.rn.f32 	%f116, %f115, %f115, %f113;
	ld.global.f32 	%f117, [%rd15];
	sub.f32 	%f118, %f117, %f15;
	fma.rn.f32 	%f119, %f118, %f118, %f116;
	ld.global.f32 	%f120, [%rd15+4];
	sub.f32 	%f121, %f120, %f15;
	fma.rn.f32 	%f122, %f121, %f121, %f119;
	ld.global.f32 	%f123, [%rd15+8];
	sub.f32 	%f124, %f123, %f15;
	fma.rn.f32 	%f125, %f124, %f124, %f122;
	ld.global.f32 	%f126, [%rd15+12];
	sub.f32 	%f127, %f126, %f15;
	fma.rn.f32 	%f128, %f127, %f127, %f125;
	ld.global.f32 	%f129, [%rd15+16];
	sub.f32 	%f130, %f129, %f15;
	fma.rn.f32 	%f131, %f130, %f130, %f128;
	ld.global.f32 	%f132, [%rd15+20];
	sub.f32 	%f133, %f132, %f15;
	fma.rn.f32 	%f134, %f133, %f133, %f131;
	ld.global.f32 	%f135, [%rd15+24];
	sub.f32 	%f136, %f135, %f15;
	fma.rn.f32 	%f137, %f136, %f136, %f134;
	ld.global.f32 	%f138, [%rd15+28];
	sub.f32 	%f139, %f138, %f15;
	fma.rn.f32 	%f196, %f139, %f139, %f137;
	add.s32 	%r76, %r76, 16;
	add.s32 	%r75, %r75, 16;
	setp.ne.s32 	%p13, %r76, 0;
	@%p13 bra 	$L__BB2_17;
$L__BB2_18:
	setp.eq.s32 	%p14, %r29, 0;
	@%p14 bra 	$L__BB2_27;
	and.b32  	%r37, %r50, 7;
	setp.lt.u32 	%p15, %r29, 8;
	@%p15 bra 	$L__BB2_21;
	add.s32 	%r65, %r28, %r78;
	mul.wide.s32 	%rd16, %r65, 4;
	add.s64 	%rd17, %rd1, %rd16;
	ld.global.f32 	%f141, [%rd17];
	sub.f32 	%f142, %f141, %f15;
	fma.rn.f32 	%f143, %f142, %f142, %f196;
	ld.global.f32 	%f144, [%rd17+4];
	sub.f32 	%f145, %f144, %f15;
	fma.rn.f32 	%f146, %f145, %f145, %f143;
	ld.global.f32 	%f147, [%rd17+8];
	sub.f32 	%f148, %f147, %f15;
	fma.rn.f32 	%f149, %f148, %f148, %f146;
	ld.global.f32 	%f150, [%rd17+12];
	sub.f32 	%f151, %f150, %f15;
	fma.rn.f32 	%f152, %f151, %f151, %f149;
	ld.global.f32 	%f153, [%rd17+16];
	sub.f32 	%f154, %f153, %f15;
	fma.rn.f32 	%f155, %f154, %f154, %f152;
	ld.global.f32 	%f156, [%rd17+20];
	sub.f32 	%f157, %f156, %f15;
	fma.rn.f32 	%f158, %f157, %f157, %f155;
	ld.global.f32 	%f159, [%rd17+24];
	sub.f32 	%f160, %f159, %f15;
	fma.rn.f32 	%f161, %f160, %f160, %f158;
	ld.global.f32 	%f162, [%rd17+28];
	sub.f32 	%f163, %f162, %f15;
	fma.rn.f32 	%f196, %f163, %f163, %f161;
	add.s32 	%r78, %r78, 8;
$L__BB2_21:
	setp.eq.s32 	%p16, %r37, 0;
	@%p16 bra 	$L__BB2_27;
	and.b32  	%r40, %r50, 3;
	setp.lt.u32 	%p17, %r37, 4;
	@%p17 bra 	$L__BB2_24;
	add.s32 	%r66, %r28, %r78;
	mul.wide.s32 	%rd18, %r66, 4;
	add.s64 	%rd19, %rd1, %rd18;
	ld.global.f32 	%f165, [%rd19];
	sub.f32 	%f166, %f165, %f15;
	fma.rn.f32 	%f167, %f166, %f166, %f196;
	ld.global.f32 	%f168, [%rd19+4];
	sub.f32 	%f169, %f168, %f15;
	fma.rn.f32 	%f170, %f169, %f169, %f167;
	ld.global.f32 	%f171, [%rd19+8];
	sub.f32 	%f172, %f171, %f15;
	fma.rn.f32 	%f173, %f172, %f172, %f170;
	ld.global.f32 	%f174, [%rd19+12];
	sub.f32 	%f175, %f174, %f15;
	fma.rn.f32 	%f196, %f175, %f175, %f173;
	add.s32 	%r78, %r78, 4;
$L__BB2_24:
	setp.eq.s32 	%p18, %r40, 0;
	@%p18 bra 	$L__BB2_27;
	add.s32 	%r67, %r78, %r4;
	add.s32 	%r81, %r67, %r27;
	neg.s32 	%r80, %r40;
$L__BB2_26:
	.pragma "nounroll";
	mul.wide.s32 	%rd20, %r81, 4;
	add.s64 	%rd21, %rd1, %rd20;
	ld.global.f32 	%f176, [%rd21];
	sub.f32 	%f177, %f176, %f15;
	fma.rn.f32 	%f196, %f177, %f177, %f196;
	add.s32 	%r81, %r81, 1;
	add.s32 	%r80, %r80, 1;
	setp.ne.s32 	%p19, %r80, 0;
	@%p19 bra 	$L__BB2_26;
$L__BB2_27:
	div.rn.f32 	%f178, %f196, %f14;
	cvta.to.global.u64 	%rd22, %rd4;
	mul.wide.s32 	%rd23, %r1, 4;
	add.s64 	%rd24, %rd22, %rd23;
	st.global.f32 	[%rd24], %f178;
$L__BB2_28:
	ret;

}
	// .globl	_Z17calculateMomentumPKfPfiii
.visible .entry _Z17calculateMomentumPKfPfiii(
	.param .u64 .ptr .align 1 _Z17calculateMomentumPKfPfiii_param_0,
	.param .u64 .ptr .align 1 _Z17calculateMomentumPKfPfiii_param_1,
	.param .u32 _Z17calculateMomentumPKfPfiii_param_2,
	.param .u32 _Z17calculateMomentumPKfPfiii_param_3,
	.param .u32 _Z17calculateMomentumPKfPfiii_param_4
)
{
	.reg .pred 	%p<2>;
	.reg .b32 	%r<15>;
	.reg .b32 	%f<4>;
	.reg .b64 	%rd<11>;

	ld.param.u64 	%rd1, [_Z17calculateMomentumPKfPfiii_param_0];
	ld.param.u64 	%rd2, [_Z17calculateMomentumPKfPfiii_param_1];
	ld.param.u32 	%r5, [_Z17calculateMomentumPKfPfiii_param_2];
	ld.param.u32 	%r3, [_Z17calculateMomentumPKfPfiii_param_3];
	ld.param.u32 	%r4, [_Z17calculateMomentumPKfPfiii_param_4];
	mov.u32 	%r6, %ctaid.x;
	mov.u32 	%r7, %ntid.x;
	mov.u32 	%r8, %tid.x;
	mad.lo.s32 	%r1, %r6, %r7, %r8;
	sub.s32 	%r2, %r3, %r4;
	mul.lo.s32 	%r9, %r2, %r5;
	setp.ge.s32 	%p1, %r1, %r9;
	@%p1 bra 	$L__BB3_2;
	cvta.to.global.u64 	%rd3, %rd1;
	cvta.to.global.u64 	%rd4, %rd2;
	div.s32 	%r10, %r1, %r2;
	mul.lo.s32 	%r11, %r10, %r2;
	sub.s32 	%r12, %r1, %r11;
	mad.lo.s32 	%r13, %r10, %r3, %r12;
	add.s32 	%r14, %r13, %r4;
	mul.wide.s32 	%rd5, %r14, 4;
	add.s64 	%rd6, %rd3, %rd5;
	ld.global.f32 	%f1, [%rd6];
	mul.wide.s32 	%rd7, %r13, 4;
	add.s64 	%rd8, %rd3, %rd7;
	ld.global.f32 	%f2, [%rd8];
	sub.f32 	%f3, %f1, %f2;
	mul.wide.s32 	%rd9, %r1, 4;
	add.s64 	%rd10, %rd4, %rd9;
	st.global.f32 	[%rd10], %f3;
$L__BB3_2:
	ret;

}
	// .globl	_Z22calculateSmaCrossCountPKfS0_Piiii
.visible .entry _Z22calculateSmaCrossCountPKfS0_Piiii(
	.param .u64 .ptr .align 1 _Z22calculateSmaCrossCountPKfS0_Piiii_param_0,
	.param .u64 .ptr .align 1 _Z22calculateSmaCrossCountPKfS0_Piiii_param_1,
	.param .u64 .ptr .align 1 _Z22calculateSmaCrossCountPKfS0_Piiii_param_2,
	.param .u32 _Z22calculateSmaCrossCountPKfS0_Piiii_param_3,
	.param .u32 _Z22calculateSmaCrossCountPKfS0_Piiii_param_4,
	.param .u32 _Z22calculateSmaCrossCountPKfS0_Piiii_param_5
)
{
	.reg .pred 	%p<25>;
	.reg .b32 	%r<96>;
	.reg .b32 	%f<31>;
	.reg .b64 	%rd<25>;

	ld.param.u64 	%rd4, [_Z22calculateSmaCrossCountPKfS0_Piiii_param_0];
	ld.param.u64 	%rd5, [_Z22calculateSmaCrossCountPKfS0_Piiii_param_1];
	ld.param.u64 	%rd3, [_Z22calculateSmaCrossCountPKfS0_Piiii_param_2];
	ld.param.u32 	%r36, [_Z22calculateSmaCrossCountPKfS0_Piiii_param_3];
	ld.param.u32 	%r34, [_Z22calculateSmaCrossCountPKfS0_Piiii_param_4];
	ld.param.u32 	%r35, [_Z22calculateSmaCrossCountPKfS0_Piiii_param_5];
	cvta.to.global.u64 	%rd1, %rd5;
	cvta.to.global.u64 	%rd2, %rd4;
	mov.u32 	%r37, %ctaid.x;
	mov.u32 	%r38, %ntid.x;
	mov.u32 	%r39, %tid.x;
	mad.lo.s32 	%r1, %r37, %r38, %r39;
	setp.ge.s32 	%p1, %r1, %r36;
	@%p1 bra 	$L__BB4_14;
	sub.s32 	%r2, %r34, %r35;
	setp.lt.s32 	%p2, %r2, 0;
	mov.b32 	%r95, 0;
	@%p2 bra 	$L__BB4_13;
	mul.lo.s32 	%r3, %r34, %r1;
	add.s32 	%r43, %r3, %r35;
	add.s32 	%r4, %r43, -1;
	add.s32 	%r5, %r2, 1;
	mad.lo.s32 	%r6, %r1, %r2, %r1;
	and.b32  	%r7, %r5, 7;
	setp.lt.u32 	%p3, %r2, 7;
	mov.b32 	%r90, 0;
	mov.u32 	%r95, %r90;
	@%p3 bra 	$L__BB4_5;
	and.b32  	%r90, %r5, -8;
	neg.s32 	%r84, %r90;
	add.s32 	%r82, %r35, %r3;
	mov.b32 	%r95, 0;
	mov.u32 	%r83, %r6;
$L__BB4_4:
	.pragma "nounroll";
	add.s32 	%r45, %r82, -1;
	mul.wide.s32 	%rd6, %r45, 4;
	add.s64 	%rd7, %rd2, %rd6;
	ld.global.f32 	%f1, [%rd7];
	mul.wide.s32 	%rd8, %r83, 4;
	add.s64 	%rd9, %rd1, %rd8;
	ld.global.f32 	%f2, [%rd9];
	setp.gt.f32 	%p4, %f1, %f2;
	selp.u32 	%r46, 1, 0, %p4;
	add.s32 	%r47, %r95, %r46;
	ld.global.f32 	%f3, [%rd7+4];
	ld.global.f32 	%f4, [%rd9+4];
	setp.gt.f32 	%p5, %f3, %f4;
	selp.u32 	%r48, 1, 0, %p5;
	add.s32 	%r49, %r47, %r48;
	ld.global.f32 	%f5, [%rd7+8];
	ld.global.f32 	%f6, [%rd9+8];
	setp.gt.f32 	%p6, %f5, %f6;
	selp.u32 	%r50, 1, 0, %p6;
	add.s32 	%r51, %r49, %r50;
	ld.global.f32 	%f7, [%rd7+12];
	ld.global.f32 	%f8, [%rd9+12];
	setp.gt.f32 	%p7, %f7, %f8;
	selp.u32 	%r52, 1, 0, %p7;
	add.s32 	%r53, %r51, %r52;
	ld.global.f32 	%f9, [%rd7+16];
	ld.global.f32 	%f10, [%rd9+16];
	setp.gt.f32 	%p8, %f9, %f10;
	selp.u32 	%r54, 1, 0, %p8;
	add.s32 	%r55, %r53, %r54;
	ld.global.f32 	%f11, [%rd7+20];
	ld.global.f32 	%f12, [%rd9+20];
	setp.gt.f32 	%p9, %f11, %f12;
	selp.u32 	%r56, 1, 0, %p9;
	add.s32 	%r57, %r55, %r56;
	ld.global.f32 	%f13, [%rd7+24];
	ld.global.f32 	%f14, [%rd9+24];
	setp.gt.f32 	%p10, %f13, %f14;
	selp.u32 	%r58, 1, 0, %p10;
	add.s32 	%r59, %r57, %r58;
	ld.global.f32 	%f15, [%rd7+28];
	ld.global.f32 	%f16, [%rd9+28];
	setp.gt.f32 	%p11, %f15, %f16;
	selp.u32 	%r60, 1, 0, %p11;
	add.s32 	%r95, %r59, %r60;
	add.s32 	%r84, %r84, 8;
	add.s32 	%r83, %r83, 8;
	add.s32 	%r82, %r82, 8;
	setp.ne.s32 	%p12, %r84, 0;
	@%p12 bra 	$L__BB4_4;
$L__BB4_5:
	setp.eq.s32 	%p13, %r7, 0;
	@%p13 bra 	$L__BB4_13;
	setp.lt.u32 	%p14, %r7, 4;
	@%p14 bra 	$L__BB4_8;
	add.s32 	%r62, %r4, %r90;
	mul.wide.s32 	%rd10, %r62, 4;
	add.s64 	%rd11, %rd2, %rd10;
	ld.global.f32 	%f17, [%rd11];
	add.s32 	%r63, %r90, %r6;
	mul.wide.s32 	%rd12, %r63, 4;
	add.s64 	%rd13, %rd1, %rd12;
	ld.global.f32 	%f18, [%rd13];
	setp.gt.f32 	%p15, %f17, %f18;
	selp.u32 	%r64, 1, 0, %p15;
	add.s32 	%r65, %r95, %r64;
	ld.global.f32 	%f19, [%rd11+4];
	ld.global.f32 	%f20, [%rd13+4];
	setp.gt.f32 	%p16, %f19, %f20;
	selp.u32 	%r66, 1, 0, %p16;
	add.s32 	%r67, %r65, %r66;
	ld.global.f32 	%f21, [%rd11+8];
	ld.global.f32 	%f22, [%rd13+8];
	setp.gt.f32 	%p17, %f21, %f22;
	selp.u32 	%r68, 1, 0, %p17;
	add.s32 	%r69, %r67, %r68;
	ld.global.f32 	%f23, [%rd11+12];
	ld.global.f32 	%f24, [%rd13+12];
	setp.gt.f32 	%p18, %f23, %f24;
	selp.u32 	%r70, 1, 0, %p18;
	add.s32 	%r95, %r69, %r70;
	add.s32 	%r90, %r90, 4;
$L__BB4_8:
	and.b32  	%r72, %r5, 3;
	setp.eq.s32 	%p19, %r72, 0;
	@%p19 bra 	$L__BB4_13;
	setp.eq.s32 	%p20, %r72, 1;
	@%p20 bra 	$L__BB4_11;
	add.s32 	%r73, %r4, %r90;
	mul.wide.s32 	%rd14, %r73, 4;
	add.s64 	%rd15, %rd2, %rd14;
	ld.global.f32 	%f25, [%rd15];
	add.s32 	%r74, %r90, %r6;
	mul.wide.s32 	%rd16, %r74, 4;
	add.s64 	%rd17, %rd1, %rd16;
	ld.global.f32 	%f26, [%rd17];
	setp.gt.f32 	%p21, %f25, %f26;
	selp.u32 	%r75, 1, 0, %p21;
	add.s32 	%r76, %r95, %r75;
	ld.global.f32 	%f27, [%rd15+4];
	ld.global.f32 	%f28, [%rd17+4];
	setp.gt.f32 	%p22, %f27, %f28;
	selp.u32 	%r77, 1, 0, %p22;
	add.s32 	%r95, %r76, %r77;
	add.s32 	%r90, %r90, 2;
$L__BB4_11:
	and.b32  	%r78, %r2, 1;
	setp.eq.b32 	%p23, %r78, 1;
	@%p23 bra 	$L__BB4_13;
	add.s32 	%r79, %r4, %r90;
	mul.wide.s32 	%rd18, %r79, 4;
	add.s64 	%rd19, %rd2, %rd18;
	ld.global.f32 	%f29, [%rd19];
	add.s32 	%r80, %r90, %r6;
	mul.wide.s32 	%rd20, %r80, 4;
	add.s64 	%rd21, %rd1, %rd20;
	ld.global.f32 	%f30, [%rd21];
	setp.gt.f32 	%p24, %f29, %f30;
	selp.u32 	%r81, 1, 0, %p24;
	add.s32 	%r95, %r95, %r81;
$L__BB4_13:
	cvta.to.global.u64 	%rd22, %rd3;
	mul.wide.s32 	%rd23, %r1, 4;
	add.s64 	%rd24, %rd22, %rd23;
	st.global.u32 	[%rd24], %r95;
$L__BB4_14:
	ret;

}


// ===== COMPILED SASS (sm_100) =====

	.target	sm_100

	.elftype	@"ET_EXEC"


//--------------------- .note.nv.tkinfo           --------------------------
	.section	.note.nv.tkinfo,"",@"SHT_NOTE"
	.sectionflags	@"SHF_NOTE_NV_TKINFO"
	.tkinfo
        /*0018*/ 	.word	0x00000002
        /*0030*/ 	.string	""
        /*0030*/ 	.string	"ptxas"
        /*0030*/ 	.string	"Cuda compilation tools, release 13.0, V13.0.88"
        /*0030*/ 	.string	"Build cuda_13.0.r13.0/compiler.36424714_0"
        /*0030*/ 	.string	"-arch sm_100 -m 64 "



//--------------------- .note.nv.cuinfo           --------------------------
	.section	.note.nv.cuinfo,"",@"SHT_NOTE"
	.sectionflags	@"SHF_NOTE_NV_CUINFO"
        /*0018*/ 	.short	0x0002
        /*001a*/ 	.short	0x0064
        /*001c*/ 	.short	0x0082
	.zero		2


//--------------------- .nv.info                  --------------------------
	.section	.nv.info,"",@"SHT_CUDA_INFO"
	.align	4


	//----- nvinfo : EIATTR_REGCOUNT
	.align		4
        /*0000*/ 	.byte	0x04, 0x2f
        /*0002*/ 	.short	(.L_1 - .L_0)
	.align		4
.L_0:
        /*0004*/ 	.word	index@(_Z16calculateReturnsPKfPfii)
        /*0008*/ 	.word	0x00000010


	//----- nvinfo : EIATTR_FRAME_SIZE
	.align		4
.L_1:
        /*000c*/ 	.byte	0x04, 0x11
        /*000e*/ 	.short	(.L_3 - .L_2)
	.align		4
.L_2:
        /*0010*/ 	.word	index@($__internal_2_$__cuda_sm3x_div_rn_noftz_f32_slowpath)
        /*0014*/ 	.word	0x00000000


	//----- nvinfo : EIATTR_FRAME_SIZE
	.align		4
.L_3:
        /*0018*/ 	.byte	0x04, 0x11
        /*001a*/ 	.short	(.L_5 - .L_4)
	.align		4
.L_4:
        /*001c*/ 	.word	index@(_Z16calculateReturnsPKfPfii)
        /*0020*/ 	.word	0x00000000


	//----- nvinfo : EIATTR_REGCOUNT
	.align		4
.L_5:
        /*0024*/ 	.byte	0x04, 0x2f
        /*0026*/ 	.short	(.L_7 - .L_6)
	.align		4
.L_6:
        /*0028*/ 	.word	index@(_Z12calculateSMAPKfPfiii)
        /*002c*/ 	.word	0x0000001e


	//----- nvinfo : EIATTR_FRAME_SIZE
	.align		4
.L_7:
        /*0030*/ 	.byte	0x04, 0x11
        /*0032*/ 	.short	(.L_9 - .L_8)
	.align		4
.L_8:
        /*0034*/ 	.word	index@($__internal_1_$__cuda_sm3x_div_rn_noftz_f32_slowpath)
        /*0038*/ 	.word	0x00000000


	//----- nvinfo : EIATTR_FRAME_SIZE
	.align		4
.L_9:
        /*003c*/ 	.byte	0x04, 0x11
        /*003e*/ 	.short	(.L_11 - .L_10)
	.align		4
.L_10:
        /*0040*/ 	.word	index@(_Z12calculateSMAPKfPfiii)
        /*0044*/ 	.word	0x00000000


	//----- nvinfo : EIATTR_REGCOUNT
	.align		4
.L_11:
        /*0048*/ 	.byte	0x04, 0x2f
        /*004a*/ 	.short	(.L_13 - .L_12)
	.align		4
.L_12:
        /*004c*/ 	.word	index@(_Z17calculateVariancePKfPfiii)
        /*0050*/ 	.word	0x00000020


	//----- nvinfo : EIATTR_FRAME_SIZE
	.align		4
.L_13:
        /*0054*/ 	.byte	0x04, 0x11
        /*0056*/ 	.short	(.L_15 - .L_14)
	.align		4
.L_14:
        /*0058*/ 	.word	index@($__internal_0_$__cuda_sm3x_div_rn_noftz_f32_slowpath)
        /*005c*/ 	.word	0x00000000


	//----- nvinfo : EIATTR_FRAME_SIZE
	.align		4
.L_15:
        /*0060*/ 	.byte	0x04, 0x11
        /*0062*/ 	.short	(.L_17 - .L_16)
	.align		4
.L_16:
        /*0064*/ 	.word	index@(_Z17calculateVariancePKfPfiii)
        /*0068*/ 	.word	0x00000000


	//----- nvinfo : EIATTR_REGCOUNT
	.align		4
.L_17:
        /*006c*/ 	.byte	0x04, 0x2f
        /*006e*/ 	.short	(.L_19 - .L_18)
	.align		4
.L_18:
        /*0070*/ 	.word	index@(_Z17calculateMomentumPKfPfiii)
        /*0074*/ 	.word	0x0000000e


	//----- nvinfo : EIATTR_FRAME_SIZE
	.align		4
.L_19:
        /*0078*/ 	.byte	0x04, 0x11
        /*007a*/ 	.short	(.L_21 - .L_20)
	.align		4
.L_20:
        /*007c*/ 	.word	index@(_Z17calculateMomentumPKfPfiii)
        /*0080*/ 	.word	0x00000000


	//----- nvinfo : EIATTR_REGCOUNT
	.align		4
.L_21:
        /*0084*/ 	.byte	0x04, 0x2f
        /*0086*/ 	.short	(.L_23 - .L_22)
	.align		4
.L_22:
        /*0088*/ 	.word	index@(_Z22calculateSmaCrossCountPKfS0_Piiii)
        /*008c*/ 	.word	0x00000020


	//----- nvinfo : EIATTR_FRAME_SIZE
	.align		4
.L_23:
        /*0090*/ 	.byte	0x04, 0x11
        /*0092*/ 	.short	(.L_25 - .L_24)
	.align		4
.L_24:
        /*0094*/ 	.word	index@(_Z22calculateSmaCrossCountPKfS0_Piiii)
        /*0098*/ 	.word	0x00000000


	//----- nvinfo : EIATTR_MIN_STACK_SIZE
	.align		4
.L_25:
        /*009c*/ 	.byte	0x04, 0x12
        /*009e*/ 	.short	(.L_27 - .L_26)
	.align		4
.L_26:
        /*00a0*/ 	.word	index@(_Z22calculateSmaCrossCountPKfS0_Piiii)
        /*00a4*/ 	.word	0x00000000


	//----- nvinfo : EIATTR_MIN_STACK_SIZE
	.align		4
.L_27:
        /*00a8*/ 	.byte	0x04, 0x12
        /*00aa*/ 	.short	(.L_29 - .L_28)
	.align		4
.L_28:
        /*00ac*/ 	.word	index@(_Z17calculateMomentumPKfPfiii)
        /*00b0*/ 	.word	0x00000000


	//----- nvinfo : EIATTR_MIN_STACK_SIZE
	.align		4
.L_29:
        /*00b4*/ 	.byte	0x04, 0x12
        /*00b6*/ 	.short	(.L_31 - .L_30)
	.align		4
.L_30:
        /*00b8*/ 	.word	index@(_Z17calculateVariancePKfPfiii)
        /*00bc*/ 	.word	0x00000000


	//----- nvinfo : EIATTR_MIN_STACK_SIZE
	.align		4
.L_31:
        /*00c0*/ 	.byte	0x04, 0x12
        /*00c2*/ 	.short	(.L_33 - .L_32)
	.align		4
.L_32:
        /*00c4*/ 	.word	index@(_Z12calculateSMAPKfPfiii)
        /*00c8*/ 	.word	0x00000000


	//----- nvinfo : EIATTR_MIN_STACK_SIZE
	.align		4
.L_33:
        /*00cc*/ 	.byte	0x04, 0x12
        /*00ce*/ 	.short	(.L_35 - .L_34)
	.align		4
.L_34:
        /*00d0*/ 	.word	index@(_Z16calculateReturnsPKfPfii)
        /*00d4*/ 	.word	0x00000000
.L_35:


//--------------------- .nv.compat                --------------------------
	.section	.nv.compat,"",@"SHT_CUDA_COMPAT_INFO"
	.align	4
        /*0000*/ 	.byte	0x02, 0x09, 0x00, 0x00, 0x02, 0x02, 0x01, 0x00, 0x02, 0x05, 0x05, 0x00, 0x03, 0x07, 0x01, 0x01
        /*0010*/ 	.byte	0x02, 0x03, 0x00, 0x00, 0x02, 0x06, 0x01, 0x00, 0x04, 0x0b, 0x08, 0x00, 0x01, 0x00, 0x00, 0x00
        /*0020*/ 	.byte	0x00, 0x00, 0x00, 0x00


//--------------------- .nv.info._Z22calculateSmaCrossCountPKfS0_Piiii --------------------------
	.section	.nv.info._Z22calculateSmaCrossCountPKfS0_Piiii,"",@"SHT_CUDA_INFO"
	.sectionflags	@""
	.align	4


	//----- nvinfo : EIATTR_CUDA_API_VERSION
	.align		4
        /*0000*/ 	.byte	0x04, 0x37
        /*0002*/ 	.short	(.L_37 - .L_36)
.L_36:
        /*0004*/ 	.word	0x00000082


	//----- nvinfo : EIATTR_KPARAM_INFO
	.align		4
.L_37:
        /*0008*/ 	.byte	0x04, 0x17
        /*000a*/ 	.short	(.L_39 - .L_38)
.L_38:
        /*000c*/ 	.word	0x00000000
        /*0010*/ 	.short	0x0005
        /*0012*/ 	.short	0x0020
        /*0014*/ 	.byte	0x00, 0xf0, 0x11, 0x00


	//----- nvinfo : EIATTR_KPARAM_INFO
	.align		4
.L_39:
        /*0018*/ 	.byte	0x04, 0x17
        /*001a*/ 	.short	(.L_41 - .L_40)
.L_40:
        /*001c*/ 	.word	0x00000000
        /*0020*/ 	.short	0x0004
        /*0022*/ 	.short	0x001c
        /*0024*/ 	.byte	0x00, 0xf0, 0x11, 0x00


	//----- nvinfo : EIATTR_KPARAM_INFO
	.align		4
.L_41:
        /*0028*/ 	.byte	0x04, 0x17
        /*002a*/ 	.short	(.L_43 - .L_42)
.L_42:
        /*002c*/ 	.word	0x00000000
        /*0030*/ 	.short	0x0003
        /*0032*/ 	.short	0x0018
        /*0034*/ 	.byte	0x00, 0xf0, 0x11, 0x00


	//----- nvinfo : EIATTR_KPARAM_INFO
	.align		4
.L_43:
        /*0038*/ 	.byte	0x04, 0x17
        /*003a*/ 	.short	(.L_45 - .L_44)
.L_44:
        /*003c*/ 	.word	0x00000000
        /*0040*/ 	.short	0x0002
        /*0042*/ 	.short	0x0010
        /*0044*/ 	.byte	0x00, 0xf5, 0x21, 0x00


	//----- nvinfo : EIATTR_KPARAM_INFO
	.align		4
.L_45:
        /*0048*/ 	.byte	0x04, 0x17
        /*004a*/ 	.short	(.L_47 - .L_46)
.L_46:
        /*004c*/ 	.word	0x00000000
        /*0050*/ 	.short	0x0001
        /*0052*/ 	.short	0x0008
        /*0054*/ 	.byte	0x00, 0xf5, 0x21, 0x00


	//----- nvinfo : EIATTR_KPARAM_INFO
	.align		4
.L_47:
        /*0058*/ 	.byte	0x04, 0x17
        /*005a*/ 	.short	(.L_49 - .L_48)
.L_48:
        /*005c*/ 	.word	0x00000000
        /*0060*/ 	.short	0x0000
        /*0062*/ 	.short	0x0000
        /*0064*/ 	.byte	0x00, 0xf5, 0x21, 0x00


	//----- nvinfo : EIATTR_SPARSE_MMA_MASK
	.align		4
.L_49:
        /*0068*/ 	.byte	0x03, 0x50
        /*006a*/ 	.short	0x0000


	//----- nvinfo : EIATTR_MAXREG_COUNT
	.align		4
        /*006c*/ 	.byte	0x03, 0x1b
        /*006e*/ 	.short	0x00ff


	//----- nvinfo : EIATTR_MERCURY_ISA_VERSION
	.align		4
        /*0070*/ 	.byte	0x03, 0x5f
        /*0072*/ 	.short	0x0101


	//----- nvinfo : EIATTR_VRC_CTA_INIT_COUNT
	.align		4
        /*0074*/ 	.byte	0x02, 0x4a
	.zero		1
	.zero		1


	//----- nvinfo : EIATTR_EXIT_INSTR_OFFSETS
	.align		4
        /*0078*/ 	.byte	0x04, 0x1c
        /*007a*/ 	.short	(.L_51 - .L_50)


	//   ....[0]....
.L_50:
        /*007c*/ 	.word	0x00000070


	//   ....[1]....
        /*0080*/ 	.word	0x00000950


	//----- nvinfo : EIATTR_CBANK_PARAM_SIZE
	.align		4
.L_51:
        /*0084*/ 	.byte	0x03, 0x19
        /*0086*/ 	.short	0x0024


	//----- nvinfo : EIATTR_PARAM_CBANK
	.align		4
        /*0088*/ 	.byte	0x04, 0x0a
        /*008a*/ 	.short	(.L_53 - .L_52)
	.align		4
.L_52:
        /*008c*/ 	.word	index@(.nv.constant0._Z22calculateSmaCrossCountPKfS0_Piiii)
        /*0090*/ 	.short	0x0380
        /*0092*/ 	.short	0x0024


	//----- nvinfo : EIATTR_SW_WAR
	.align		4
.L_53:
        /*0094*/ 	.byte	0x04, 0x36
        /*0096*/ 	.short	(.L_55 - .L_54)
.L_54:
        /*0098*/ 	.word	0x00000008
.L_55:


//--------------------- .nv.info._Z17calculateMomentumPKfPfiii --------------------------
	.section	.nv.info._Z17calculateMomentumPKfPfiii,"",@"SHT_CUDA_INFO"
	.sectionflags	@""
	.align	4


	//----- nvinfo : EIATTR_CUDA_API_VERSION
	.align		4
        /*0000*/ 	.byte	0x04, 0x37
        /*0002*/ 	.short	(.L_57 - .L_56)
.L_56:
        /*0004*/ 	.word	0x00000082


	//----- nvinfo : EIATTR_KPARAM_INFO
	.align		4
.L_57:
        /*0008*/ 	.byte	0x04, 0x17
        /*000a*/ 	.short	(.L_59 - .L_58)
.L_58:
        /*000c*/ 	.word	0x00000000
        /*0010*/ 	.short	0x0004
        /*0012*/ 	.short	0x0018
        /*0014*/ 	.byte	0x00, 0xf0, 0x11, 0x00


	//----- nvinfo : EIATTR_KPARAM_INFO
	.align		4
.L_59:
        /*0018*/ 	.byte	0x04, 0x17
        /*001a*/ 	.short	(.L_61 - .L_60)
.L_60:
        /*001c*/ 	.word	0x00000000
        /*0020*/ 	.short	0x0003
        /*0022*/ 	.short	0x0014
        /*0024*/ 	.byte	0x00, 0xf0, 0x11, 0x00


	//----- nvinfo : EIATTR_KPARAM_INFO
	.align		4
.L_61:
        /*0028*/ 	.byte	0x04, 0x17
        /*002a*/ 	.short	(.L_63 - .L_62)
.L_62:
        /*002c*/ 	.word	0x00000000
        /*0030*/ 	.short	0x0002
        /*0032*/ 	.short	0x0010
        /*0034*/ 	.byte	0x00, 0xf0, 0x11, 0x00


	//----- nvinfo : EIATTR_KPARAM_INFO
	.align		4
.L_63:
        /*0038*/ 	.byte	0x04, 0x17
        /*003a*/ 	.short	(.L_65 - .L_64)
.L_64:
        /*003c*/ 	.word	0x00000000
        /*0040*/ 	.short	0x0001
        /*0042*/ 	.short	0x0008
        /*0044*/ 	.byte	0x00, 0xf5, 0x21, 0x00


	//----- nvinfo : EIATTR_KPARAM_INFO
	.align		4
.L_65:
        /*0048*/ 	.byte	0x04, 0x17
        /*004a*/ 	.short	(.L_67 - .L_66)
.L_66:
        /*004c*/ 	.word	0x00000000
        /*0050*/ 	.short	0x0000
        /*0052*/ 	.short	0x0000
        /*0054*/ 	.byte	0x00, 0xf5, 0x21, 0x00


	//----- nvinfo : EIATTR_SPARSE_MMA_MASK
	.align		4
.L_67:
        /*0058*/ 	.byte	0x03, 0x50
        /*005a*/ 	.short	0x0000


	//----- nvinfo : EIATTR_MAXREG_COUNT
	.align		4
        /*005c*/ 	.byte	0x03, 0x1b
        /*005e*/ 	.short	0x00ff


	//----- nvinfo : EIATTR_MERCURY_ISA_VERSION
	.align		4
        /*0060*/ 	.byte	0x03, 0x5f
        /*0062*/ 	.short	0x0101


	//----- nvinfo : EIATTR_VRC_CTA_INIT_COUNT
	.align		4
        /*0064*/ 	.byte	0x02, 0x4a
	.zero		1
	.zero		1


	//----- nvinfo : EIATTR_EXIT_INSTR_OFFSETS
	.align		4
        /*0068*/ 	.byte	0x04, 0x1c
        /*006a*/ 	.short	(.L_69 - .L_68)


	//   ....[0]....
.L_68:
        /*006c*/ 	.word	0x000000a0


	//   ....[1]....
        /*0070*/ 	.word	0x00000320


	//----- nvinfo : EIATTR_CBANK_PARAM_SIZE
	.align		4
.L_69:
        /*0074*/ 	.byte	0x03, 0x19
        /*0076*/ 	.short	0x001c


	//----- nvinfo : EIATTR_PARAM_CBANK
	.align		4
        /*0078*/ 	.byte	0x04, 0x0a
        /*007a*/ 	.short	(.L_71 - .L_70)
	.align		4
.L_70:
        /*007c*/ 	.word	index@(.nv.constant0._Z17calculateMomentumPKfPfiii)
        /*0080*/ 	.short	0x0380
        /*0082*/ 	.short	0x001c


	//----- nvinfo : EIATTR_SW_WAR
	.align		4
.L_71:
        /*0084*/ 	.byte	0x04, 0x36
        /*0086*/ 	.short	(.L_73 - .L_72)
.L_72:
        /*0088*/ 	.word	0x00000008
.L_73:


//--------------------- .nv.info._Z17calculateVariancePKfPfiii --------------------------
	.section	.nv.info._Z17calculateVariancePKfPfiii,"",@"SHT_CUDA_INFO"
	.sectionflags	@""
	.align	4


	//----- nvinfo : EIATTR_CUDA_API_VERSION
	.align		4
        /*0000*/ 	.byte	0x04, 0x37
        /*0002*/ 	.short	(.L_75 - .L_74)
.L_74:
        /*0004*/ 	.word	0x00000082


	//----- nvinfo : EIATTR_KPARAM_INFO
	.align		4
.L_75:
        /*0008*/ 	.byte	0x04, 0x17
        /*000a*/ 	.short	(.L_77 - .L_76)
.L_76:
        /*000c*/ 	.word	0x00000000
        /*0010*/ 	.short	0x0004
        /*0012*/ 	.short	0x0018
        /*0014*/ 	.byte	0x00, 0xf0, 0x11, 0x00


	//----- nvinfo : EIATTR_KPARAM_INFO
	.align		4
.L_77:
        /*0018*/ 	.byte	0x04, 0x17
        /*001a*/ 	.short	(.L_79 - .L_78)
.L_78:
        /*001c*/ 	.word	0x00000000
        /*0020*/ 	.short	0x0003
        /*0022*/ 	.short	0x0014
        /*0024*/ 	.byte	0x00, 0xf0, 0x11, 0x00


	//----- nvinfo : EIATTR_KPARAM_INFO
	.align		4
.L_79:
        /*0028*/ 	.byte	0x04, 0x17
        /*002a*/ 	.short	(.L_81 - .L_80)
.L_80:
        /*002c*/ 	.word	0x00000000
        /*0030*/ 	.short	0x0002
        /*0032*/ 	.short	0x0010
        /*0034*/ 	.byte	0x00, 0xf0, 0x11, 0x00


	//----- nvinfo : EIATTR_KPARAM_INFO
	.align		4
.L_81:
        /*0038*/ 	.byte	0x04, 0x17
        /*003a*/ 	.short	(.L_83 - .L_82)
.L_82:
        /*003c*/ 	.word	0x00000000
        /*0040*/ 	.short	0x0001
        /*0042*/ 	.short	0x0008
        /*0044*/ 	.byte	0x00, 0xf5, 0x21, 0x00


	//----- nvinfo : EIATTR_KPARAM_INFO
	.align		4
.L_83:
        /*0048*/ 	.byte	0x04, 0x17
        /*004a*/ 	.short	(.L_85 - .L_84)
.L_84:
        /*004c*/ 	.word	0x00000000
        /*0050*/ 	.short	0x0000
        /*0052*/ 	.short	0x0000
        /*0054*/ 	.byte	0x00, 0xf5, 0x21, 0x00


	//----- nvinfo : EIATTR_SPARSE_MMA_MASK
	.align		4
.L_85:
        /*0058*/ 	.byte	0x03, 0x50
        /*005a*/ 	.short	0x0000


	//----- nvinfo : EIATTR_MAXREG_COUNT
	.align		4
        /*005c*/ 	.byte	0x03, 0x1b
        /*005e*/ 	.short	0x00ff


	//----- nvinfo : EIATTR_MERCURY_ISA_VERSION
	.align		4
        /*0060*/ 	.byte	0x03, 0x5f
        /*0062*/ 	.short	0x0101


	//----- nvinfo : EIATTR_VRC_CTA_INIT_COUNT
	.align		4
        /*0064*/ 	.byte	0x02, 0x4a
	.zero		1
	.zero		1


	//----- nvinfo : EIATTR_EXIT_INSTR_OFFSETS
	.align		4
        /*0068*/ 	.byte	0x04, 0x1c
        /*006a*/ 	.short	(.L_87 - .L_86)


	//   ....[0]....
.L_86:
        /*006c*/ 	.word	0x000000a0


	//   ....[1]....
        /*0070*/ 	.word	0x00001430


	//----- nvinfo : EIATTR_CRS_STACK_SIZE
	.align		4
.L_87:
        /*0074*/ 	.byte	0x04, 0x1e
        /*0076*/ 	.short	(.L_89 - .L_88)
.L_88:
        /*0078*/ 	.word	0x00000000


	//----- nvinfo : EIATTR_CBANK_PARAM_SIZE
	.align		4
.L_89:
        /*007c*/ 	.byte	0x03, 0x19
        /*007e*/ 	.short	0x001c


	//----- nvinfo : EIATTR_PARAM_CBANK
	.align		4
        /*0080*/ 	.byte	0x04, 0x0a
        /*0082*/ 	.short	(.L_91 - .L_90)
	.align		4
.L_90:
        /*0084*/ 	.word	index@(.nv.constant0._Z17calculateVariancePKfPfiii)
        /*0088*/ 	.short	0x0380
        /*008a*/ 	.short	0x001c


	//----- nvinfo : EIATTR_SW_WAR
	.align		4
.L_91:
        /*008c*/ 	.byte	0x04, 0x36
        /*008e*/ 	.short	(.L_93 - .L_92)
.L_92:
        /*0090*/ 	.word	0x00000008
.L_93:


//--------------------- .nv.info._Z12calculateSMAPKfPfiii --------------------------
	.section	.nv.info._Z12calculateSMAPKfPfiii,"",@"SHT_CUDA_INFO"
	.sectionflags	@""
	.align	4


	//----- nvinfo : EIATTR_CUDA_API_VERSION
	.align		4
        /*0000*/ 	.byte	0x04, 0x37
        /*0002*/ 	.short	(.L_95 - .L_94)
.L_94:
        /*0004*/ 	.word	0x00000082


	//----- nvinfo : EIATTR_KPARAM_INFO
	.align		4
.L_95:
        /*0008*/ 	.byte	0x04, 0x17
        /*000a*/ 	.short	(.L_97 - .L_96)
.L_96:
        /*000c*/ 	.word	0x00000000
        /*0010*/ 	.short	0x0004
        /*0012*/ 	.short	0x0018
        /*0014*/ 	.byte	0x00, 0xf0, 0x11, 0x00


	//----- nvinfo : EIATTR_KPARAM_INFO
	.align		4
.L_97:
        /*0018*/ 	.byte	0x04, 0x17
        /*001a*/ 	.short	(.L_99 - .L_98)
.L_98:
        /*001c*/ 	.word	0x00000000
        /*0020*/ 	.short	0x0003
        /*0022*/ 	.short	0x0014
        /*0024*/ 	.byte	0x00, 0xf0, 0x11, 0x00


	//----- nvinfo : EIATTR_KPARAM_INFO
	.align		4
.L_99:
        /*0028*/ 	.byte	0x04, 0x17
        /*002a*/ 	.short	(.L_101 - .L_100)
.L_100:
        /*002c*/ 	.word	0x00000000
        /*0030*/ 	.short	0x0002
        /*0032*/ 	.short	0x0010
        /*0034*/ 	.byte	0x00, 0xf0, 0x11, 0x00


	//----- nvinfo : EIATTR_KPARAM_INFO
	.align		4
.L_101:
        /*0038*/ 	.byte	0x04, 0x17
        /*003a*/ 	.short	(.L_103 - .L_102)
.L_102:
        /*003c*/ 	.word	0x00000000
        /*0040*/ 	.short	0x0001
        /*0042*/ 	.short	0x0008
        /*0044*/ 	.byte	0x00, 0xf5, 0x21, 0x00


	//----- nvinfo : EIATTR_KPARAM_INFO
	.align		4
.L_103:
        /*0048*/ 	.byte	0x04, 0x17
        /*004a*/ 	.short	(.L_105 - .L_104)
.L_104:
        /*004c*/ 	.word	0x00000000
        /*0050*/ 	.short	0x0000
        /*0052*/ 	.short	0x0000
        /*0054*/ 	.byte	0x00, 0xf5, 0x21, 0x00


	//----- nvinfo : EIATTR_SPARSE_MMA_MASK
	.align		4
.L_105:
        /*0058*/ 	.byte	0x03, 0x50
        /*005a*/ 	.short	0x0000


	//----- nvinfo : EIATTR_MAXREG_COUNT
	.align		4
        /*005c*/ 	.byte	0x03, 0x1b
        /*005e*/ 	.short	0x00ff


	//----- nvinfo : EIATTR_MERCURY_ISA_VERSION
	.align		4
        /*0060*/ 	.byte	0x03, 0x5f
        /*0062*/ 	.short	0x0101


	//----- nvinfo : EIATTR_VRC_CTA_INIT_COUNT
	.align		4
        /*0064*/ 	.byte	0x02, 0x4a
	.zero		1
	.zero		1


	//----- nvinfo : EIATTR_EXIT_INSTR_OFFSETS
	.align		4
        /*0068*/ 	.byte	0x04, 0x1c
        /*006a*/ 	.short	(.L_107 - .L_106)


	//   ....[0]....
.L_106:
        /*006c*/ 	.word	0x000000a0


	//   ....[1]....
        /*0070*/ 	.word	0x00000ad0


	//----- nvinfo : EIATTR_CRS_STACK_SIZE
	.align		4
.L_107:
        /*0074*/ 	.byte	0x04, 0x1e
        /*0076*/ 	.short	(.L_109 - .L_108)
.L_108:
        /*0078*/ 	.word	0x00000000


	//----- nvinfo : EIATTR_CBANK_PARAM_SIZE
	.align		4
.L_109:
        /*007c*/ 	.byte	0x03, 0x19
        /*007e*/ 	.short	0x001c


	//----- nvinfo : EIATTR_PARAM_CBANK
	.align		4
        /*0080*/ 	.byte	0x04, 0x0a
        /*0082*/ 	.short	(.L_111 - .L_110)
	.align		4
.L_110:
        /*0084*/ 	.word	index@(.nv.constant0._Z12calculateSMAPKfPfiii)
        /*0088*/ 	.short	0x0380
        /*008a*/ 	.short	0x001c


	//----- nvinfo : EIATTR_SW_WAR
	.align		4
.L_111:
        /*008c*/ 	.byte	0x04, 0x36
        /*008e*/ 	.short	(.L_113 - .L_112)
.L_112:
        /*0090*/ 	.word	0x00000008
.L_113:


//--------------------- .nv.info._Z16calculateReturnsPKfPfii --------------------------
	.section	.nv.info._Z16calculateReturnsPKfPfii,"",@"SHT_CUDA_INFO"
	.sectionflags	@""
	.align	4


	//----- nvinfo : EIATTR_CUDA_API_VERSION
	.align		4
        /*0000*/ 	.byte	0x04, 0x37
        /*0002*/ 	.short	(.L_115 - .L_114)
.L_114:
        /*0004*/ 	.word	0x00000082


	//----- nvinfo : EIATTR_KPARAM_INFO
	.align		4
.L_115:
        /*0008*/ 	.byte	0x04, 0x17
        /*000a*/ 	.short	(.L_117 - .L_116)
.L_116:
        /*000c*/ 	.word	0x00000000
        /*0010*/ 	.short	0x0003
        /*0012*/ 	.short	0x0014
        /*0014*/ 	.byte	0x00, 0xf0, 0x11, 0x00


	//----- nvinfo : EIATTR_KPARAM_INFO
	.align		4
.L_117:
        /*0018*/ 	.byte	0x04, 0x17
        /*001a*/ 	.short	(.L_119 - .L_118)
.L_118:
        /*001c*/ 	.word	0x00000000
        /*0020*/ 	.short	0x0002
        /*0022*/ 	.short	0x0010
        /*0024*/ 	.byte	0x00, 0xf0, 0x11, 0x00


	//----- nvinfo : EIATTR_KPARAM_INFO
	.align		4
.L_119:
        /*0028*/ 	.byte	0x04, 0x17
        /*002a*/ 	.short	(.L_121 - .L_120)
.L_120:
        /*002c*/ 	.word	0x00000000
        /*0030*/ 	.short	0x0001
        /*0032*/ 	.short	0x0008
        /*0034*/ 	.byte	0x00, 0xf5, 0x21, 0x00


	//----- nvinfo : EIATTR_KPARAM_INFO
	.align		4
.L_121:
        /*0038*/ 	.byte	0x04, 0x17
        /*003a*/ 	.short	(.L_123 - .L_122)
.L_122:
        /*003c*/ 	.word	0x00000000
        /*0040*/ 	.short	0x0000
        /*0042*/ 	.short	0x0000
        /*0044*/ 	.byte	0x00, 0xf5, 0x21, 0x00


	//----- nvinfo : EIATTR_SPARSE_MMA_MASK
	.align		4
.L_123:
        /*0048*/ 	.byte	0x03, 0x50
        /*004a*/ 	.short	0x0000


	//----- nvinfo : EIATTR_MAXREG_COUNT
	.align		4
        /*004c*/ 	.byte	0x03, 0x1b
        /*004e*/ 	.short	0x00ff


	//----- nvinfo : EIATTR_MERCURY_ISA_VERSION
	.align		4
        /*0050*/ 	.byte	0x03, 0x5f
        /*0052*/ 	.short	0x0101


	//----- nvinfo : EIATTR_VRC_CTA_INIT_COUNT
	.align		4
        /*0054*/ 	.byte	0x02, 0x4a
	.zero		1
	.zero		1


	//----- nvinfo : EIATTR_EXIT_INSTR_OFFSETS
	.align		4
        /*0058*/ 	.byte	0x04, 0x1c
        /*005a*/ 	.short	(.L_125 - .L_124)


	//   ....[0]....
.L_124:
        /*005c*/ 	.word	0x00000090


	//   ....[1]....
        /*0060*/ 	.word	0x000003d0


	//----- nvinfo : EIATTR_CRS_STACK_SIZE
	.align		4
.L_125:
        /*0064*/ 	.byte	0x04, 0x1e
        /*0066*/ 	.short	(.L_127 - .L_126)
.L_126:
        /*0068*/ 	.word	0x00000000


	//----- nvinfo : EIATTR_CBANK_PARAM_SIZE
	.align		4
.L_127:
        /*006c*/ 	.byte	0x03, 0x19
        /*006e*/ 	.short	0x0018


	//----- nvinfo : EIATTR_PARAM_CBANK
	.align		4
        /*0070*/ 	.byte	0x04, 0x0a
        /*0072*/ 	.short	(.L_129 - .L_128)
	.align		4
.L_128:
        /*0074*/ 	.word	index@(.nv.constant0._Z16calculateReturnsPKfPfii)
        /*0078*/ 	.short	0x0380
        /*007a*/ 	.short	0x0018


	//----- nvinfo : EIATTR_SW_WAR
	.align		4
.L_129:
        /*007c*/ 	.byte	0x04, 0x36
        /*007e*/ 	.short	(.L_131 - .L_130)
.L_130:
        /*0080*/ 	.word	0x00000008
.L_131:


//--------------------- .nv.callgraph             --------------------------
	.section	.nv.callgraph,"",@"SHT_CUDA_CALLGRAPH"
	.align	4
	.sectionentsize	8
	.align		4
        /*0000*/ 	.word	0x00000000
	.align		4
        /*0004*/ 	.word	0xffffffff
	.align		4
        /*0008*/ 	.word	0x00000000
	.align		4
        /*000c*/ 	.word	0xfffffffe
	.align		4
        /*0010*/ 	.word	0x00000000
	.align		4
        /*0014*/ 	.word	0xfffffffd
	.align		4
        /*0018*/ 	.word	0x00000000
	.align		4
        /*001c*/ 	.word	0xfffffffc


//--------------------- .text._Z22calculateSmaCrossCountPKfS0_Piiii --------------------------
	.section	.text._Z22calculateSmaCrossCountPKfS0_Piiii,"ax",@progbits
	.align	128
        .global         _Z22calculateSmaCrossCountPKfS0_Piiii
        .type           _Z22calculateSmaCrossCountPKfS0_Piiii,@function
        .size           _Z22calculateSmaCrossCountPKfS0_Piiii,(.L_x_71 - _Z22calculateSmaCrossCountPKfS0_Piiii)
        .other          _Z22calculateSmaCrossCountPKfS0_Piiii,@"STO_CUDA_ENTRY STV_DEFAULT"
_Z22calculateSmaCrossCountPKfS0_Piiii:
.text._Z22calculateSmaCrossCountPKfS0_Piiii:
[----:B------:R-:W-:Y:S01]  /*0000*/  LDC R1, c[0x0][0x37c] ;  /* 0x0000df00ff017b82 */ /* 0x000fe20000000800 */
[----:B------:R-:W0:Y:S07]  /*0010*/  S2R R3, SR_TID.X ;  /* 0x0000000000037919 */ /* 0x000e2e0000002100 */
[----:B------:R-:W0:Y:S01]  /*0020*/  S2UR UR4, SR_CTAID.X ;  /* 0x00000000000479c3 */ /* 0x000e220000002500 */
[----:B------:R-:W1:Y:S07]  /*0030*/  LDCU UR5, c[0x0][0x398] ;  /* 0x00007300ff0577ac */ /* 0x000e6e0008000800 */
[----:B------:R-:W0:Y:S02]  /*0040*/  LDC R0, c[0x0][0x360] ;  /* 0x0000d800ff007b82 */ /* 0x000e240000000800 */
[----:B0-----:R-:W-:-:S05]  /*0050*/  IMAD R0, R0, UR4, R3 ;  /* 0x0000000400007c24 */ /* 0x001fca000f8e0203 */
[----:B-1----:R-:W-:-:S13]  /*0060*/  ISETP.GE.AND P0, PT, R0, UR5, PT ;  /* 0x0000000500007c0c */ /* 0x002fda000bf06270 */
[----:B------:R-:W-:Y:S05]  /*0070*/  @P0 EXIT ;  /* 0x000000000000094d */ /* 0x000fea0003800000 */
[----:B------:R-:W0:Y:S01]  /*0080*/  LDC R3, c[0x0][0x3a0] ;  /* 0x0000e800ff037b82 */ /* 0x000e220000000800 */
[----:B------:R-:W0:Y:S01]  /*0090*/  LDCU UR6, c[0x0][0x39c] ;  /* 0x00007380ff0677ac */ /* 0x000e220008000800 */
[----:B------:R-:W-:Y:S01]  /*00a0*/  IMAD.MOV.U32 R8, RZ, RZ, RZ ;  /* 0x000000ffff087224 */ /* 0x000fe200078e00ff */
[----:B------:R-:W1:Y:S01]  /*00b0*/  LDCU.64 UR4, c[0x0][0x358] ;  /* 0x00006b00ff0477ac */ /* 0x000e620008000a00 */
[----:B0-----:R-:W-:-:S04]  /*00c0*/  IADD3 R7, PT, PT, -R3, UR6, RZ ;  /* 0x0000000603077c10 */ /* 0x001fc8000fffe1ff */
[----:B------:R-:W-:-:S13]  /*00d0*/  ISETP.GE.AND P0, PT, R7, RZ, PT ;  /* 0x000000ff0700720c */ /* 0x000fda0003f06270 */
[----:B-1----:R-:W-:Y:S05]  /*00e0*/  @!P0 BRA `(.L_x_0) ;  /* 0x00000008000c8947 */ /* 0x002fea0003800000 */
[C---:B------:R-:W-:Y:S01]  /*00f0*/  ISETP.GE.U32.AND P0, PT, R7.reuse, 0x7, PT ;  /* 0x000000070700780c */ /* 0x040fe20003f06070 */
[----:B------:R-:W-:Y:S02]  /*0100*/  VIADD R11, R7, 0x1 ;  /* 0x00000001070b7836 */ /* 0x000fe40000000000 */
[----:B------:R-:W-:Y:S02]  /*0110*/  HFMA2 R6, -RZ, RZ, 0, 0 ;  /* 0x00000000ff067431 */ /* 0x000fe400000001ff */
[C---:B------:R-:W-:Y:S02]  /*0120*/  IMAD R12, R0.reuse, UR6, R3 ;  /* 0x00000006000c7c24 */ /* 0x040fe4000f8e0203 */
[----:B------:R-:W-:Y:S01]  /*0130*/  IMAD R9, R0, R7, R0 ;  /* 0x0000000700097224 */ /* 0x000fe200078e0200 */
[----:B------:R-:W-:Y:S01]  /*0140*/  LOP3.LUT R25, R11, 0x7, RZ, 0xc0, !PT ;  /* 0x000000070b197812 */ /* 0x000fe200078ec0ff */
[----:B------:R-:W-:-:S04]  /*0150*/  IMAD.MOV.U32 R8, RZ, RZ, RZ ;  /* 0x000000ffff087224 */ /* 0x000fc800078e00ff */
[----:B------:R-:W-:Y:S05]  /*0160*/  @!P0 BRA `(.L_x_1) ;  /* 0x0000000000dc8947 */ /* 0x000fea0003800000 */
[----:B------:R-:W-:Y:S01]  /*0170*/  LOP3.LUT R6, R11, 0xfffffff8, RZ, 0xc0, !PT ;  /* 0xfffffff80b067812 */ /* 0x000fe200078ec0ff */
[----:B------:R-:W-:Y:S01]  /*0180*/  IMAD.MOV.U32 R10, RZ, RZ, R12 ;  /* 0x000000ffff0a7224 */ /* 0x000fe200078e000c */
[----:B------:R-:W-:Y:S01]  /*0190*/  MOV R8, RZ ;  /* 0x000000ff00087202 */ /* 0x000fe20000000f00 */
[----:B------:R-:W-:Y:S02]  /*01a0*/  IMAD.MOV.U32 R13, RZ, RZ, R9 ;  /* 0x000000ffff0d7224 */ /* 0x000fe400078e0009 */
[----:B------:R-:W-:-:S07]  /*01b0*/  IMAD.MOV R26, RZ, RZ, -R6 ;  /* 0x000000ffff1a7224 */ /* 0x000fce00078e0a06 */
.L_x_2:
[----:B------:R-:W0:Y:S01]  /*01c0*/  LDC.64 R2, c[0x0][0x380] ;  /* 0x0000e000ff027b82 */ /* 0x000e220000000a00 */
[----:B------:R-:W-:-:S07]  /*01d0*/  IADD3 R15, PT, PT, R10, -0x1, RZ ;  /* 0xffffffff0a0f7810 */ /* 0x000fce0007ffe0ff */
[----:B------:R-:W1:Y:S01]  /*01e0*/  LDC.64 R4, c[0x0][0x388] ;  /* 0x0000e200ff047b82 */ /* 0x000e620000000a00 */
[----:B0-----:R-:W-:-:S05]  /*01f0*/  IMAD.WIDE R2, R15, 0x4, R2 ;  /* 0x000000040f027825 */ /* 0x001fca00078e0202 */
[----:B------:R-:W2:Y:S01]  /*0200*/  LDG.E R20, desc[UR4][R2.64] ;  /* 0x0000000402147981 */ /* 0x000ea2000c1e1900 */
[----:B-1----:R-:W-:-:S03]  /*0210*/  IMAD.WIDE R4, R13, 0x4, R4 ;  /* 0x000000040d047825 */ /* 0x002fc600078e0204 */
[----:B------:R-:W3:Y:S04]  /*0220*/  LDG.E R22, desc[UR4][R2.64+0x4] ;  /* 0x0000040402167981 */ /* 0x000ee8000c1e1900 */
[----:B------:R-:W2:Y:S04]  /*0230*/  LDG.E R21, desc[UR4][R4.64] ;  /* 0x0000000404157981 */ /* 0x000ea8000c1e1900 */
[----:B------:R-:W3:Y:S04]  /*0240*/  LDG.E R23, desc[UR4][R4.64+0x4] ;  /* 0x0000040404177981 */ /* 0x000ee8000c1e1900 */
[----:B------:R-:W4:Y:S04]  /*0250*/  LDG.E R14, desc[UR4][R2.64+0x8] ;  /* 0x00000804020e7981 */ /* 0x000f28000c1e1900 */
[----:B------:R-:W4:Y:S04]  /*0260*/  LDG.E R15, desc[UR4][R4.64+0x8] ;  /* 0x00000804040f7981 */ /* 0x000f28000c1e1900 */
[----:B------:R-:W5:Y:S04]  /*0270*/  LDG.E R16, desc[UR4][R2.64+0xc] ;  /* 0x00000c0402107981 */ /* 0x000f68000c1e1900 */
[----:B------:R-:W5:Y:S04]  /*0280*/  LDG.E R17, desc[UR4][R4.64+0xc] ;  /* 0x00000c0404117981 */ /* 0x000f68000c1e1900 */
[----:B------:R-:W5:Y:S04]  /*0290*/  LDG.E R18, desc[UR4][R2.64+0x10] ;  /* 0x0000100402127981 */ /* 0x000f68000c1e1900 */
[----:B------:R-:W5:Y:S04]  /*02a0*/  LDG.E R19, desc[UR4][R4.64+0x10] ;  /* 0x0000100404137981 */ /* 0x000f68000c1e1900 */
[----:B------:R-:W5:Y:S04]  /*02b0*/  LDG.E R24, desc[UR4][R2.64+0x1c] ;  /* 0x00001c0402187981 */ /* 0x000f68000c1e1900 */
[----:B------:R-:W5:Y:S01]  /*02c0*/  LDG.E R29, desc[UR4][R4.64+0x1c] ;  /* 0x00001c04041d7981 */ /* 0x000f62000c1e1900 */
[----:B--2---:R-:W-:-:S03]  /*02d0*/  FSETP.GT.AND P0, PT, R20, R21, PT ;  /* 0x000000151400720b */ /* 0x004fc60003f04000 */
[----:B------:R-:W2:Y:S04]  /*02e0*/  LDG.E R20, desc[UR4][R2.64+0x14] ;  /* 0x0000140402147981 */ /* 0x000ea8000c1e1900 */
[----:B------:R-:W2:Y:S01]  /*02f0*/  LDG.E R21, desc[UR4][R4.64+0x14] ;  /* 0x0000140404157981 */ /* 0x000ea2000c1e1900 */
[----:B---3--:R-:W-:-:S03]  /*0300*/  FSETP.GT.AND P1, PT, R22, R23, PT ;  /* 0x000000171600720b */ /* 0x008fc60003f24000 */
[----:B------:R0:W3:Y:S04]  /*0310*/  LDG.E R22, desc[UR4][R2.64+0x18] ;  /* 0x0000180402167981 */ /* 0x0000e8000c1e1900 */
[----:B------:R-:W3:Y:S01]  /*0320*/  LDG.E R23, desc[UR4][R4.64+0x18] ;  /* 0x0000180404177981 */ /* 0x000ee2000c1e1900 */
[----:B------:R-:W-:Y:S02]  /*0330*/  VIADD R27, R8, 0x1 ;  /* 0x00000001081b7836 */ /* 0x000fe40000000000 */
[----:B------:R-:W-:Y:S01]  /*0340*/  @!P0 IMAD.MOV R27, RZ, RZ, R8 ;  /* 0x000000ffff1b8224 */ /* 0x000fe200078e0208 */
[----:B----4-:R-:W-:-:S04]  /*0350*/  FSETP.GT.AND P0, PT, R14, R15, PT ;  /* 0x0000000f0e00720b */ /* 0x010fc80003f04000 */
[----:B------:R-:W-:Y:S01]  /*0360*/  IADD3 R8, PT, PT, R27, 0x1, RZ ;  /* 0x000000011b087810 */ /* 0x000fe20007ffe0ff */
[----:B------:R-:W-:Y:S01]  /*0370*/  @!P1 IMAD.MOV R8, RZ, RZ, R27 ;  /* 0x000000ffff089224 */ /* 0x000fe200078e021b */
[----:B-----5:R-:W-:-:S03]  /*0380*/  FSETP.GT.AND P1, PT, R16, R17, PT ;  /* 0x000000111000720b */ /* 0x020fc60003f24000 */
[----:B------:R-:W-:-:S04]  /*0390*/  VIADD R14, R8, 0x1 ;  /* 0x00000001080e7836 */ /* 0x000fc80000000000 */
[----:B------:R-:W-:Y:S02]  /*03a0*/  @!P0 IADD3 R14, PT, PT, R8, RZ, RZ ;  /* 0x000000ff080e8210 */ /* 0x000fe40007ffe0ff */
[----:B------:R-:W-:-:S03]  /*03b0*/  FSETP.GT.AND P0, PT, R18, R19, PT ;  /* 0x000000131200720b */ /* 0x000fc60003f04000 */
[----:B0-----:R-:W-:Y:S02]  /*03c0*/  VIADD R2, R14, 0x1 ;  /* 0x000000010e027836 */ /* 0x001fe40000000000 */
[----:B------:R-:W-:-:S05]  /*03d0*/  @!P1 IMAD.MOV R2, RZ, RZ, R14 ;  /* 0x000000ffff029224 */ /* 0x000fca00078e020e */
[----:B------:R-:W-:-:S03]  /*03e0*/  IADD3 R3, PT, PT, R2, 0x1, RZ ;  /* 0x0000000102037810 */ /* 0x000fc60007ffe0ff */
[----:B------:R-:W-:-:S04]  /*03f0*/  @!P0 IMAD.MOV R3, RZ, RZ, R2 ;  /* 0x000000ffff038224 */ /* 0x000fc800078e0202 */
[----:B------:R-:W-:Y:S02]  /*0400*/  VIADD R2, R3, 0x1 ;  /* 0x0000000103027836 */ /* 0x000fe40000000000 */
[----:B------:R-:W-:Y:S02]  /*0410*/  VIADD R26, R26, 0x8 ;  /* 0x000000081a1a7836 */ /* 0x000fe40000000000 */
[----:B------:R-:W-:Y:S02]  /*0420*/  VIADD R10, R10, 0x8 ;  /* 0x000000080a0a7836 */ /* 0x000fe40000000000 */
[----:B------:R-:W-:Y:S01]  /*0430*/  VIADD R13, R13, 0x8 ;  /* 0x000000080d0d7836 */ /* 0x000fe20000000000 */
[----:B--2---:R-:W-:Y:S02]  /*0440*/  FSETP.GT.AND P1, PT, R20, R21, PT ;  /* 0x000000151400720b */ /* 0x004fe40003f24000 */
[----:B---3--:R-:W-:-:S11]  /*0450*/  FSETP.GT.AND P0, PT, R22, R23, PT ;  /* 0x000000171600720b */ /* 0x008fd60003f04000 */
[----:B------:R-:W-:-:S05]  /*0460*/  @!P1 IADD3 R2, PT, PT, R3, RZ, RZ ;  /* 0x000000ff03029210 */ /* 0x000fca0007ffe0ff */
[C---:B------:R-:W-:Y:S01]  /*0470*/  VIADD R3, R2.reuse, 0x1 ;  /* 0x0000000102037836 */ /* 0x040fe20000000000 */
[----:B------:R-:W-:Y:S02]  /*0480*/  @!P0 IADD3 R3, PT, PT, R2, RZ, RZ ;  /* 0x000000ff02038210 */ /* 0x000fe40007ffe0ff */
[----:B------:R-:W-:Y:S02]  /*0490*/  ISETP.NE.AND P0, PT, R26, RZ, PT ;  /* 0x000000ff1a00720c */ /* 0x000fe40003f05270 */
[----:B------:R-:W-:Y:S01]  /*04a0*/  FSETP.GT.AND P1, PT, R24, R29, PT ;  /* 0x0000001d1800720b */ /* 0x000fe20003f24000 */
[----:B------:R-:W-:-:S12]  /*04b0*/  VIADD R8, R3, 0x1 ;  /* 0x0000000103087836 */ /* 0x000fd80000000000 */
[----:B------:R-:W-:Y:S01]  /*04c0*/  @!P1 IADD3 R8, PT, PT, R3, RZ, RZ ;  /* 0x000000ff03089210 */ /* 0x000fe20007ffe0ff */
[----:B------:R-:W-:Y:S06]  /*04d0*/  @P0 BRA `(.L_x_2) ;  /* 0xfffffffc00380947 */ /* 0x000fec000383ffff */
.L_x_1:
[----:B------:R-:W-:Y:S01]  /*04e0*/  ISETP.NE.AND P0, PT, R25, RZ, PT ;  /* 0x000000ff1900720c */ /* 0x000fe20003f05270 */
[----:B------:R-:W-:-:S12]  /*04f0*/  VIADD R3, R12, 0xffffffff ;  /* 0xffffffff0c037836 */ /* 0x000fd80000000000 */
[----:B------:R-:W-:Y:S05]  /*0500*/  @!P0 BRA `(.L_x_0) ;  /* 0x0000000400048947 */ /* 0x000fea0003800000 */
[----:B------:R-:W-:Y:S02]  /*0510*/  ISETP.GE.U32.AND P1, PT, R25, 0x4, PT ;  /* 0x000000041900780c */ /* 0x000fe40003f26070 */
[----:B------:R-:W-:-:S11]  /*0520*/  LOP3.LUT P0, R2, R11, 0x3, RZ, 0xc0, !PT ;  /* 0x000000030b027812 */ /* 0x000fd6000780c0ff */
[----:B------:R-:W-:Y:S05]  /*0530*/  @!P1 BRA `(.L_x_3) ;  /* 0x00000000006c9947 */ /* 0x000fea0003800000 */
[----:B------:R-:W0:Y:S01]  /*0540*/  LDC.64 R4, c[0x0][0x380] ;  /* 0x0000e000ff047b82 */ /* 0x000e220000000a00 */
[----:B------:R-:W-:Y:S01]  /*0550*/  IADD3 R13, PT, PT, R3, R6, RZ ;  /* 0x00000006030d7210 */ /* 0x000fe20007ffe0ff */
[----:B------:R-:W-:-:S06]  /*0560*/  IMAD.IADD R15, R9, 0x1, R6 ;  /* 0x00000001090f7824 */ /* 0x000fcc00078e0206 */
        /* <DEDUP_REMOVED lines=10> */
[----:B------:R-:W5:Y:S01]  /*0610*/  LDG.E R19, desc[UR4][R10.64+0xc] ;  /* 0x00000c040a137981 */ /* 0x000f62000c1e1900 */
[----:B------:R-:W-:-:S02]  /*0620*/  IADD3 R6, PT, PT, R6, 0x4, RZ ;  /* 0x0000000406067810 */ /* 0x000fc40007ffe0ff */
[----:B--2---:R-:W-:Y:S02]  /*0630*/  FSETP.GT.AND P1, PT, R12, R13, PT ;  /* 0x0000000d0c00720b */ /* 0x004fe40003f24000 */
[----:B---3--:R-:W-:Y:S01]  /*0640*/  FSETP.GT.AND P2, PT, R14, R15, PT ;  /* 0x0000000f0e00720b */ /* 0x008fe20003f44000 */
[----:B------:R-:W-:-:S10]  /*0650*/  VIADD R12, R8, 0x1 ;  /* 0x00000001080c7836 */ /* 0x000fd40000000000 */
[----:B------:R-:W-:Y:S02]  /*0660*/  @!P1 IADD3 R12, PT, PT, R8, RZ, RZ ;  /* 0x000000ff080c9210 */ /* 0x000fe40007ffe0ff */
[----:B----4-:R-:W-:-:S03]  /*0670*/  FSETP.GT.AND P1, PT, R16, R17, PT ;  /* 0x000000111000720b */ /* 0x010fc60003f24000 */
[----:B------:R-:W-:Y:S02]  /*0680*/  VIADD R8, R12, 0x1 ;  /* 0x000000010c087836 */ /* 0x000fe40000000000 */
[----:B------:R-:W-:Y:S01]  /*0690*/  @!P2 IMAD.MOV R8, RZ, RZ, R12 ;  /* 0x000000ffff08a224 */ /* 0x000fe200078e020c */
[----:B-----5:R-:W-:-:S04]  /*06a0*/  FSETP.GT.AND P2, PT, R18, R19, PT ;  /* 0x000000131200720b */ /* 0x020fc80003f44000 */
[----:B------:R-:W-:-:S03]  /*06b0*/  IADD3 R12, PT, PT, R8, 0x1, RZ ;  /* 0x00000001080c7810 */ /* 0x000fc60007ffe0ff */
[----:B------:R-:W-:-:S04]  /*06c0*/  @!P1 IMAD.MOV R12, RZ, RZ, R8 ;  /* 0x000000ffff0c9224 */ /* 0x000fc800078e0208 */
[----:B------:R-:W-:Y:S02]  /*06d0*/  VIADD R8, R12, 0x1 ;  /* 0x000000010c087836 */ /* 0x000fe40000000000 */
[----:B------:R-:W-:-:S07]  /*06e0*/  @!P2 IMAD.MOV R8, RZ, RZ, R12 ;  /* 0x000000ffff08a224 */ /* 0x000fce00078e020c */
.L_x_3:
[----:B------:R-:W-:Y:S05]  /*06f0*/  @!P0 BRA `(.L_x_0) ;  /* 0x0000000000888947 */ /* 0x000fea0003800000 */
[----:B------:R-:W0:Y:S01]  /*0700*/  LDC.64 R10, c[0x0][0x380] ;  /* 0x0000e000ff0a7b82 */ /* 0x000e220000000a00 */
[----:B------:R-:W-:Y:S02]  /*0710*/  ISETP.NE.AND P1, PT, R2, 0x1, PT ;  /* 0x000000010200780c */ /* 0x000fe40003f25270 */
[----:B------:R-:W-:-:S04]  /*0720*/  LOP3.LUT R7, R7, 0x1, RZ, 0xc0, !PT ;  /* 0x0000000107077812 */ /* 0x000fc800078ec0ff */
[----:B------:R-:W-:Y:S01]  /*0730*/  ISETP.NE.U32.AND P0, PT, R7, 0x1, PT ;  /* 0x000000010700780c */ /* 0x000fe20003f05070 */
[----:B------:R-:W1:Y:S06]  /*0740*/  LDC.64 R4, c[0x0][0x388] ;  /* 0x0000e200ff047b82 */ /* 0x000e6c0000000a00 */
[----:B------:R-:W-:Y:S01]  /*0750*/  @P1 IMAD.IADD R13, R3, 0x1, R6 ;  /* 0x00000001030d1824 */ /* 0x000fe200078e0206 */
[----:B------:R-:W-:-:S03]  /*0760*/  @P1 IADD3 R15, PT, PT, R9, R6, RZ ;  /* 0x00000006090f1210 */ /* 0x000fc60007ffe0ff */
[----:B0-----:R-:W-:Y:S02]  /*0770*/  @P1 IMAD.WIDE R10, R13, 0x4, R10 ;  /* 0x000000040d0a1825 */ /* 0x001fe400078e020a */
[----:B------:R-:W0:Y:S03]  /*0780*/  LDC.64 R12, c[0x0][0x380] ;  /* 0x0000e000ff0c7b82 */ /* 0x000e260000000a00 */
[----:B------:R-:W2:Y:S01]  /*0790*/  @P1 LDG.E R2, desc[UR4][R10.64] ;  /* 0x000000040a021981 */ /* 0x000ea2000c1e1900 */
[----:B-1----:R-:W-:-:S03]  /*07a0*/  @P1 IMAD.WIDE R14, R15, 0x4, R4 ;  /* 0x000000040f0e1825 */ /* 0x002fc600078e0204 */
[----:B------:R-:W3:Y:S01]  /*07b0*/  @P1 LDG.E R16, desc[UR4][R10.64+0x4] ;  /* 0x000004040a101981 */ /* 0x000ee2000c1e1900 */
[----:B------:R-:W1:Y:S03]  /*07c0*/  LDC.64 R4, c[0x0][0x388] ;  /* 0x0000e200ff047b82 */ /* 0x000e660000000a00 */
[----:B------:R-:W2:Y:S01]  /*07d0*/  @P1 LDG.E R7, desc[UR4][R14.64] ;  /* 0x000000040e071981 */ /* 0x000ea2000c1e1900 */
[----:B------:R-:W-:-:S03]  /*07e0*/  @P1 VIADD R6, R6, 0x2 ;  /* 0x0000000206061836 */ /* 0x000fc60000000000 */
[----:B------:R-:W3:Y:S01]  /*07f0*/  @P1 LDG.E R17, desc[UR4][R14.64+0x4] ;  /* 0x000004040e111981 */ /* 0x000ee2000c1e1900 */
[----:B------:R-:W-:Y:S01]  /*0800*/  @P0 IMAD.IADD R9, R9, 0x1, R6 ;  /* 0x0000000109090824 */ /* 0x000fe200078e0206 */
[----:B------:R-:W-:-:S05]  /*0810*/  @P0 IADD3 R3, PT, PT, R3, R6, RZ ;  /* 0x0000000603030210 */ /* 0x000fca0007ffe0ff */
[----:B0-----:R-:W-:-:S06]  /*0820*/  @P0 IMAD.WIDE R12, R3, 0x4, R12 ;  /* 0x00000004030c0825 */ /* 0x001fcc00078e020c */
[----:B------:R-:W4:Y:S01]  /*0830*/  @P0 LDG.E R12, desc[UR4][R12.64] ;  /* 0x000000040c0c0981 */ /* 0x000f22000c1e1900 */
[----:B-1----:R-:W-:-:S06]  /*0840*/  @P0 IMAD.WIDE R4, R9, 0x4, R4 ;  /* 0x0000000409040825 */ /* 0x002fcc00078e0204 */
[----:B------:R-:W4:Y:S01]  /*0850*/  @P0 LDG.E R5, desc[UR4][R4.64] ;  /* 0x0000000404050981 */ /* 0x000f22000c1e1900 */
[----:B--2---:R-:W-:Y:S02]  /*0860*/  FSETP.GT.OR P3, PT, R2, R7, !P1 ;  /* 0x000000070200720b */ /* 0x004fe40004f64400 */
[----:B------:R-:W-:Y:S02]  /*0870*/  @P1 IADD3 R2, PT, PT, R8, 0x1, RZ ;  /* 0x0000000108021810 */ /* 0x000fe40007ffe0ff */
[----:B---3--:R-:W-:-:S09]  /*0880*/  FSETP.GT.OR P2, PT, R16, R17, !P1 ;  /* 0x000000111000720b */ /* 0x008fd20004f44400 */
[----:B------:R-:W-:-:S05]  /*0890*/  @!P3 IMAD.MOV R2, RZ, RZ, R8 ;  /* 0x000000ffff02b224 */ /* 0x000fca00078e0208 */
[----:B------:R-:W-:-:S05]  /*08a0*/  @P1 MOV R3, R2 ;  /* 0x0000000200031202 */ /* 0x000fca0000000f00 */
[C---:B------:R-:W-:Y:S01]  /*08b0*/  @P1 VIADD R2, R3.reuse, 0x1 ;  /* 0x0000000103021836 */ /* 0x040fe20000000000 */
[----:B------:R-:W-:Y:S02]  /*08c0*/  @!P2 IADD3 R2, PT, PT, R3, RZ, RZ ;  /* 0x000000ff0302a210 */ /* 0x000fe40007ffe0ff */
[----:B----4-:R-:W-:-:S03]  /*08d0*/  FSETP.GT.OR P3, PT, R12, R5, !P0 ;  /* 0x000000050c00720b */ /* 0x010fc60004764400 */
[----:B------:R-:W-:-:S05]  /*08e0*/  @P1 IMAD.MOV.U32 R8, RZ, RZ, R2 ;  /* 0x000000ffff081224 */ /* 0x000fca00078e0002 */
[----:B------:R-:W-:-:S05]  /*08f0*/  @P0 IADD3 R2, PT, PT, R8, 0x1, RZ ;  /* 0x0000000108020810 */ /* 0x000fca0007ffe0ff */
[----:B------:R-:W-:-:S05]  /*0900*/  @!P3 IMAD.MOV R2, RZ, RZ, R8 ;  /* 0x000000ffff02b224 */ /* 0x000fca00078e0208 */
[----:B------:R-:W-:-:S07]  /*0910*/  @P0 MOV R8, R2 ;  /* 0x0000000200080202 */ /* 0x000fce0000000f00 */
.L_x_0:
[----:B------:R-:W0:Y:S02]  /*0920*/  LDC.64 R2, c[0x0][0x390] ;  /* 0x0000e400ff027b82 */ /* 0x000e240000000a00 */
[----:B0-----:R-:W-:-:S05]  /*0930*/  IMAD.WIDE R2, R0, 0x4, R2 ;  /* 0x0000000400027825 */ /* 0x001fca00078e0202 */
[----:B------:R-:W-:Y:S01]  /*0940*/  STG.E desc[UR4][R2.64], R8 ;  /* 0x0000000802007986 */ /* 0x000fe2000c101904 */
[----:B------:R-:W-:Y:S05]  /*0950*/  EXIT ;  /* 0x000000000000794d */ /* 0x000fea0003800000 */
.L_x_4:
[----:B------:R-:W-:-:S00]  /*0960*/  BRA `(.L_x_4) ;  /* 0xfffffffc00fc7947 */ /* 0x000fc0000383ffff */
[----:B------:R-:W-:-:S00]  /*0970*/  NOP ;  /* 0x0000000000007918 */ /* 0x000fc00000000000 */
        /* <DEDUP_REMOVED lines=8> */
.L_x_71:


//--------------------- .text._Z17calculateMomentumPKfPfiii --------------------------
	.section	.text._Z17calculateMomentumPKfPfiii,"ax",@progbits
	.align	128
        .global         _Z17calculateMomentumPKfPfiii
        .type           _Z17calculateMomentumPKfPfiii,@function
        .size           _Z17calculateMomentumPKfPfiii,(.L_x_72 - _Z17calculateMomentumPKfPfiii)
        .other          _Z17calculateMomentumPKfPfiii,@"STO_CUDA_ENTRY STV_DEFAULT"
_Z17calculateMomentumPKfPfiii:
.text._Z17calculateMomentumPKfPfiii:
[----:B------:R-:W-:Y:S01]  /*0000*/  LDC R1, c[0x0][0x37c] ;  /* 0x0000df00ff017b82 */ /* 0x000fe20000000800 */
[----:B------:R-:W0:Y:S07]  /*0010*/  S2R R5, SR_TID.X ;  /* 0x0000000000057919 */ /* 0x000e2e0000002100 */
[----:B------:R-:W1:Y:S01]  /*0020*/  LDC R2, c[0x0][0x398] ;  /* 0x0000e600ff027b82 */ /* 0x000e620000000800 */
[----:B------:R-:W1:Y:S07]  /*0030*/  LDCU.64 UR6, c[0x0][0x390] ;  /* 0x00007200ff0677ac */ /* 0x000e6e0008000a00 */
[----:B------:R-:W0:Y:S08]  /*0040*/  S2UR UR4, SR_CTAID.X ;  /* 0x00000000000479c3 */ /* 0x000e300000002500 */
[----:B------:R-:W0:Y:S01]  /*0050*/  LDC R0, c[0x0][0x360] ;  /* 0x0000d800ff007b82 */ /* 0x000e220000000800 */
[----:B-1----:R-:W-:Y:S01]  /*0060*/  IADD3 R3, PT, PT, -R2, UR7, RZ ;  /* 0x0000000702037c10 */ /* 0x002fe2000fffe1ff */
[----:B0-----:R-:W-:-:S04]  /*0070*/  IMAD R0, R0, UR4, R5 ;  /* 0x0000000400007c24 */ /* 0x001fc8000f8e0205 */
[----:B------:R-:W-:-:S05]  /*0080*/  IMAD R5, R3, UR6, RZ ;  /* 0x0000000603057c24 */ /* 0x000fca000f8e02ff */
[----:B------:R-:W-:-:S13]  /*0090*/  ISETP.GE.AND P0, PT, R0, R5, PT ;  /* 0x000000050000720c */ /* 0x000fda0003f06270 */
[----:B------:R-:W-:Y:S05]  /*00a0*/  @P0 EXIT ;  /* 0x000000000000094d */ /* 0x000fea0003800000 */
[-C--:B------:R-:W-:Y:S01]  /*00b0*/  IABS R7, R3.reuse ;  /* 0x0000000300077213 */ /* 0x080fe20000000000 */
[----:B------:R-:W0:Y:S01]  /*00c0*/  LDCU.64 UR4, c[0x0][0x358] ;  /* 0x00006b00ff0477ac */ /* 0x000e220008000a00 */
[----:B------:R-:W-:Y:S02]  /*00d0*/  IABS R10, R0 ;  /* 0x00000000000a7213 */ /* 0x000fe40000000000 */
[----:B------:R-:W1:Y:S01]  /*00e0*/  I2F.RP R6, R7 ;  /* 0x0000000700067306 */ /* 0x000e620000209400 */
[----:B------:R-:W-:-:S07]  /*00f0*/  IABS R11, R3 ;  /* 0x00000003000b7213 */ /* 0x000fce0000000000 */
[----:B-1----:R-:W1:Y:S02]  /*0100*/  MUFU.RCP R6, R6 ;  /* 0x0000000600067308 */ /* 0x002e640000001000 */
[----:B-1----:R-:W-:Y:S01]  /*0110*/  IADD3 R4, PT, PT, R6, 0xffffffe, RZ ;  /* 0x0ffffffe06047810 */ /* 0x002fe20007ffe0ff */
[----:B------:R-:W-:-:S05]  /*0120*/  IMAD.MOV R6, RZ, RZ, -R11 ;  /* 0x000000ffff067224 */ /* 0x000fca00078e0a0b */
[----:B------:R1:W2:Y:S02]  /*0130*/  F2I.FTZ.U32.TRUNC.NTZ R5, R4 ;  /* 0x0000000400057305 */ /* 0x0002a4000021f000 */
[----:B-1----:R-:W-:Y:S01]  /*0140*/  HFMA2 R4, -RZ, RZ, 0, 0 ;  /* 0x00000000ff047431 */ /* 0x002fe200000001ff */
[----:B--2---:R-:W-:-:S05]  /*0150*/  IADD3 R8, PT, PT, RZ, -R5, RZ ;  /* 0x80000005ff087210 */ /* 0x004fca0007ffe0ff */
[----:B------:R-:W-:Y:S02]  /*0160*/  IMAD R9, R8, R7, RZ ;  /* 0x0000000708097224 */ /* 0x000fe400078e02ff */
[----:B------:R-:W-:Y:S02]  /*0170*/  IMAD.MOV.U32 R8, RZ, RZ, R10 ;  /* 0x000000ffff087224 */ /* 0x000fe400078e000a */
[----:B------:R-:W-:-:S06]  /*0180*/  IMAD.HI.U32 R5, R5, R9, R4 ;  /* 0x0000000905057227 */ /* 0x000fcc00078e0004 */
[----:B------:R-:W-:-:S04]  /*0190*/  IMAD.HI.U32 R5, R5, R8, RZ ;  /* 0x0000000805057227 */ /* 0x000fc800078e00ff */
[----:B------:R-:W-:-:S05]  /*01a0*/  IMAD R4, R5, R6, R8 ;  /* 0x0000000605047224 */ /* 0x000fca00078e0208 */
[----:B------:R-:W-:-:S13]  /*01b0*/  ISETP.GT.U32.AND P2, PT, R7, R4, PT ;  /* 0x000000040700720c */ /* 0x000fda0003f44070 */
[-C--:B------:R-:W-:Y:S01]  /*01c0*/  @!P2 IADD3 R4, PT, PT, R4, -R7.reuse, RZ ;  /* 0x800000070404a210 */ /* 0x080fe20007ffe0ff */
[----:B------:R-:W-:Y:S01]  /*01d0*/  @!P2 VIADD R5, R5, 0x1 ;  /* 0x000000010505a836 */ /* 0x000fe20000000000 */
[----:B------:R-:W-:Y:S02]  /*01e0*/  ISETP.NE.AND P2, PT, R3, RZ, PT ;  /* 0x000000ff0300720c */ /* 0x000fe40003f45270 */
[----:B------:R-:W-:Y:S02]  /*01f0*/  ISETP.GE.U32.AND P0, PT, R4, R7, PT ;  /* 0x000000070400720c */ /* 0x000fe40003f06070 */
[----:B------:R-:W-:Y:S01]  /*0200*/  LOP3.LUT R4, R0, R3, RZ, 0x3c, !PT ;  /* 0x0000000300047212 */ /* 0x000fe200078e3cff */
[----:B------:R-:W1:Y:S03]  /*0210*/  LDC.64 R6, c[0x0][0x380] ;  /* 0x0000e000ff067b82 */ /* 0x000e660000000a00 */
[----:B------:R-:W-:-:S07]  /*0220*/  ISETP.GE.AND P1, PT, R4, RZ, PT ;  /* 0x000000ff0400720c */ /* 0x000fce0003f26270 */
[----:B------:R-:W-:-:S06]  /*0230*/  @P0 IADD3 R5, PT, PT, R5, 0x1, RZ ;  /* 0x0000000105050810 */ /* 0x000fcc0007ffe0ff */
[----:B------:R-:W-:Y:S01]  /*0240*/  @!P1 IMAD.MOV R5, RZ, RZ, -R5 ;  /* 0x000000ffff059224 */ /* 0x000fe200078e0a05 */
[----:B------:R-:W-:-:S04]  /*0250*/  @!P2 LOP3.LUT R5, RZ, R3, RZ, 0x33, !PT ;  /* 0x00000003ff05a212 */ /* 0x000fc800078e33ff */
[----:B------:R-:W-:-:S05]  /*0260*/  IADD3 R4, PT, PT, -R5, RZ, RZ ;  /* 0x000000ff05047210 */ /* 0x000fca0007ffe1ff */
[----:B------:R-:W-:-:S04]  /*0270*/  IMAD R4, R3, R4, R0 ;  /* 0x0000000403047224 */ /* 0x000fc800078e0200 */
[----:B------:R-:W-:-:S04]  /*0280*/  IMAD R5, R5, UR7, R4 ;  /* 0x0000000705057c24 */ /* 0x000fc8000f8e0204 */
[C---:B------:R-:W-:Y:S02]  /*0290*/  IMAD.IADD R3, R5.reuse, 0x1, R2 ;  /* 0x0000000105037824 */ /* 0x040fe400078e0202 */
[----:B-1----:R-:W-:-:S04]  /*02a0*/  IMAD.WIDE R4, R5, 0x4, R6 ;  /* 0x0000000405047825 */ /* 0x002fc800078e0206 */
[----:B------:R-:W-:Y:S02]  /*02b0*/  IMAD.WIDE R2, R3, 0x4, R6 ;  /* 0x0000000403027825 */ /* 0x000fe400078e0206 */
[----:B0-----:R-:W2:Y:S01]  /*02c0*/  LDG.E R5, desc[UR4][R4.64] ;  /* 0x0000000404057981 */ /* 0x001ea2000c1e1900 */
[----:B------:R-:W0:Y:S03]  /*02d0*/  LDC.64 R6, c[0x0][0x388] ;  /* 0x0000e200ff067b82 */ /* 0x000e260000000a00 */
[----:B------:R-:W2:Y:S01]  /*02e0*/  LDG.E R2, desc[UR4][R2.64] ;  /* 0x0000000402027981 */ /* 0x000ea2000c1e1900 */
[----:B0-----:R-:W-:-:S04]  /*02f0*/  IMAD.WIDE R6, R0, 0x4, R6 ;  /* 0x0000000400067825 */ /* 0x001fc800078e0206 */
[----:B--2---:R-:W-:-:S05]  /*0300*/  FADD R9, R2, -R5 ;  /* 0x8000000502097221 */ /* 0x004fca0000000000 */
[----:B------:R-:W-:Y:S01]  /*0310*/  STG.E desc[UR4][R6.64], R9 ;  /* 0x0000000906007986 */ /* 0x000fe2000c101904 */
[----:B------:R-:W-:Y:S05]  /*0320*/  EXIT ;  /* 0x000000000000794d */ /* 0x000fea0003800000 */
.L_x_5:
        /* <DEDUP_REMOVED lines=13> */
.L_x_72:


//--------------------- .text._Z17calculateVariancePKfPfiii --------------------------
	.section	.text._Z17calculateVariancePKfPfiii,"ax",@progbits
	.align	128
        .global         _Z17calculateVariancePKfPfiii
        .type           _Z17calculateVariancePKfPfiii,@function
        .size           _Z17calculateVariancePKfPfiii,(.L_x_68 - _Z17calculateVariancePKfPfiii)
        .other          _Z17calculateVariancePKfPfiii,@"STO_CUDA_ENTRY STV_DEFAULT"
_Z17calculateVariancePKfPfiii:
.text._Z17calculateVariancePKfPfiii:
[----:B------:R-:W-:Y:S01]  /*0000*/  LDC R1, c[0x0][0x37c] ;  /* 0x0000df00ff017b82 */ /* 0x000fe20000000800 */
[----:B------:R-:W0:Y:S07]  /*0010*/  S2R R7, SR_TID.X ;  /* 0x0000000000077919 */ /* 0x000e2e0000002100 */
[----:B------:R-:W1:Y:S08]  /*0020*/  LDC R0, c[0x0][0x398] ;  /* 0x0000e600ff007b82 */ /* 0x000e700000000800 */
[----:B------:R-:W1:Y:S08]  /*0030*/  LDC.64 R4, c[0x0][0x390] ;  /* 0x0000e400ff047b82 */ /* 0x000e700000000a00 */
[----:B------:R-:W0:Y:S08]  /*0040*/  S2UR UR4, SR_CTAID.X ;  /* 0x00000000000479c3 */ /* 0x000e300000002500 */
[----:B------:R-:W0:Y:S01]  /*0050*/  LDC R2, c[0x0][0x360] ;  /* 0x0000d800ff027b82 */ /* 0x000e220000000800 */
[----:B-1----:R-:W-:Y:S01]  /*0060*/  IADD3 R3, PT, PT, R5, -R0, RZ ;  /* 0x8000000005037210 */ /* 0x002fe20007ffe0ff */
[----:B0-----:R-:W-:-:S04]  /*0070*/  IMAD R2, R2, UR4, R7 ;  /* 0x0000000402027c24 */ /* 0x001fc8000f8e0207 */
[----:B------:R-:W-:-:S05]  /*0080*/  IMAD R7, R3, R4, R4 ;  /* 0x0000000403077224 */ /* 0x000fca00078e0204 */
[----:B------:R-:W-:-:S13]  /*0090*/  ISETP.GE.AND P0, PT, R2, R7, PT ;  /* 0x000000070200720c */ /* 0x000fda0003f06270 */
[----:B------:R-:W-:Y:S05]  /*00a0*/  @P0 EXIT ;  /* 0x000000000000094d */ /* 0x000fea0003800000 */
[----:B------:R-:W-:Y:S01]  /*00b0*/  IADD3 R3, PT, PT, R3, 0x1, RZ ;  /* 0x0000000103037810 */ /* 0x000fe20007ffe0ff */
[----:B------:R-:W0:Y:S01]  /*00c0*/  LDCU.64 UR10, c[0x0][0x358] ;  /* 0x00006b00ff0a77ac */ /* 0x000e220008000a00 */
[----:B------:R-:W-:Y:S02]  /*00d0*/  IABS R10, R2 ;  /* 0x00000002000a7213 */ /* 0x000fe40000000000 */
[-C--:B------:R-:W-:Y:S02]  /*00e0*/  IABS R9, R3.reuse ;  /* 0x0000000300097213 */ /* 0x080fe40000000000 */
[----:B------:R-:W-:Y:S02]  /*00f0*/  IABS R12, R3 ;  /* 0x00000003000c7213 */ /* 0x000fe40000000000 */
[----:B------:R-:W1:Y:S08]  /*0100*/  I2F.RP R4, R9 ;  /* 0x0000000900047306 */ /* 0x000e700000209400 */
[----:B-1----:R-:W1:Y:S02]  /*0110*/  MUFU.RCP R4, R4 ;  /* 0x0000000400047308 */ /* 0x002e640000001000 */
[----:B-1----:R-:W-:-:S02]  /*0120*/  IADD3 R6, PT, PT, R4, 0xffffffe, RZ ;  /* 0x0ffffffe04067810 */ /* 0x002fc40007ffe0ff */
[----:B------:R-:W-:-:S04]  /*0130*/  IADD3 R4, PT, PT, RZ, -R12, RZ ;  /* 0x8000000cff047210 */ /* 0x000fc80007ffe0ff */
[----:B------:R1:W2:Y:S02]  /*0140*/  F2I.FTZ.U32.TRUNC.NTZ R7, R6 ;  /* 0x0000000600077305 */ /* 0x0002a4000021f000 */
[----:B-1----:R-:W-:Y:S01]  /*0150*/  HFMA2 R6, -RZ, RZ, 0, 0 ;  /* 0x00000000ff067431 */ /* 0x002fe200000001ff */
[----:B--2---:R-:W-:-:S05]  /*0160*/  IADD3 R8, PT, PT, RZ, -R7, RZ ;  /* 0x80000007ff087210 */ /* 0x004fca0007ffe0ff */
[----:B------:R-:W-:Y:S01]  /*0170*/  IMAD R11, R8, R9, RZ ;  /* 0x00000009080b7224 */ /* 0x000fe200078e02ff */
[----:B------:R-:W-:-:S03]  /*0180*/  MOV R8, R10 ;  /* 0x0000000a00087202 */ /* 0x000fc60000000f00 */
[----:B------:R-:W-:-:S06]  /*0190*/  IMAD.HI.U32 R7, R7, R11, R6 ;  /* 0x0000000b07077227 */ /* 0x000fcc00078e0006 */
[----:B------:R-:W-:-:S04]  /*01a0*/  IMAD.HI.U32 R7, R7, R8, RZ ;  /* 0x0000000807077227 */ /* 0x000fc800078e00ff */
[----:B------:R-:W-:Y:S01]  /*01b0*/  IMAD R4, R7, R4, R8 ;  /* 0x0000000407047224 */ /* 0x000fe200078e0208 */
[----:B------:R-:W-:-:S04]  /*01c0*/  MOV R8, RZ ;  /* 0x000000ff00087202 */ /* 0x000fc80000000f00 */
[----:B------:R-:W-:-:S13]  /*01d0*/  ISETP.GT.U32.AND P1, PT, R9, R4, PT ;  /* 0x000000040900720c */ /* 0x000fda0003f24070 */
[-C--:B------:R-:W-:Y:S02]  /*01e0*/  @!P1 IADD3 R4, PT, PT, R4, -R9.reuse, RZ ;  /* 0x8000000904049210 */ /* 0x080fe40007ffe0ff */
[----:B------:R-:W-:Y:S02]  /*01f0*/  @!P1 IADD3 R7, PT, PT, R7, 0x1, RZ ;  /* 0x0000000107079810 */ /* 0x000fe40007ffe0ff */
[----:B------:R-:W-:Y:S02]  /*0200*/  ISETP.GE.U32.AND P0, PT, R4, R9, PT ;  /* 0x000000090400720c */ /* 0x000fe40003f06070 */
[----:B------:R-:W-:Y:S02]  /*0210*/  LOP3.LUT R4, R2, R3, RZ, 0x3c, !PT ;  /* 0x0000000302047212 */ /* 0x000fe400078e3cff */
[----:B------:R-:W-:Y:S02]  /*0220*/  ISETP.NE.AND P1, PT, R3, RZ, PT ;  /* 0x000000ff0300720c */ /* 0x000fe40003f25270 */
[----:B------:R-:W-:-:S07]  /*0230*/  ISETP.GE.AND P2, PT, R4, RZ, PT ;  /* 0x000000ff0400720c */ /* 0x000fce0003f46270 */
[----:B------:R-:W-:-:S06]  /*0240*/  @P0 IADD3 R7, PT, PT, R7, 0x1, RZ ;  /* 0x0000000107070810 */ /* 0x000fcc0007ffe0ff */
[----:B------:R-:W-:Y:S02]  /*0250*/  @!P2 IADD3 R7, PT, PT, -R7, RZ, RZ ;  /* 0x000000ff0707a210 */ /* 0x000fe40007ffe1ff */
[----:B------:R-:W-:Y:S02]  /*0260*/  ISETP.GE.AND P2, PT, R0, 0x1, PT ;  /* 0x000000010000780c */ /* 0x000fe40003f46270 */
[----:B------:R-:W-:-:S04]  /*0270*/  @!P1 LOP3.LUT R7, RZ, R3, RZ, 0x33, !PT ;  /* 0x00000003ff079212 */ /* 0x000fc800078e33ff */
[----:B------:R-:W-:-:S05]  /*0280*/  IADD3 R6, PT, PT, -R7, RZ, RZ ;  /* 0x000000ff07067210 */ /* 0x000fca0007ffe1ff */
[----:B------:R-:W-:Y:S02]  /*0290*/  IMAD R6, R3, R6, R2 ;  /* 0x0000000603067224 */ /* 0x000fe400078e0202 */
[----:B0-----:R-:W-:Y:S05]  /*02a0*/  @!P2 BRA `(.L_x_6) ;  /* 0x0000000400b0a947 */ /* 0x001fea0003800000 */
[C---:B------:R-:W-:Y:S01]  /*02b0*/  ISETP.GE.U32.AND P0, PT, R0.reuse, 0x10, PT ;  /* 0x000000100000780c */ /* 0x040fe20003f06070 */
[----:B------:R-:W-:Y:S01]  /*02c0*/  IMAD.MOV.U32 R8, RZ, RZ, RZ ;  /* 0x000000ffff087224 */ /* 0x000fe200078e00ff */
[----:B------:R-:W-:Y:S02]  /*02d0*/  IADD3 R4, PT, PT, R5, -0x1, RZ ;  /* 0xffffffff05047810 */ /* 0x000fe40007ffe0ff */
[----:B------:R-:W-:Y:S02]  /*02e0*/  LOP3.LUT R25, R0, 0xf, RZ, 0xc0, !PT ;  /* 0x0000000f00197812 */ /* 0x000fe400078ec0ff */
[----:B------:R-:W-:Y:S01]  /*02f0*/  MOV R10, RZ ;  /* 0x000000ff000a7202 */ /* 0x000fe20000000f00 */
[----:B------:R-:W-:Y:S01]  /*0300*/  IMAD R3, R7, R4, RZ ;  /* 0x0000000407037224 */ /* 0x000fe200078e02ff */
[----:B------:R-:W-:-:S04]  /*0310*/  ISETP.NE.AND P1, PT, R25, RZ, PT ;  /* 0x000000ff1900720c */ /* 0x000fc80003f25270 */
[----:B------:R-:W-:Y:S01]  /*0320*/  IADD3 R9, PT, PT, R6, R3, RZ ;  /* 0x0000000306097210 */ /* 0x000fe20007ffe0ff */
[----:B------:R-:W-:Y:S08]  /*0330*/  @!P0 BRA `(.L_x_7) ;  /* 0x0000000000b88947 */ /* 0x000ff00003800000 */
[----:B------:R-:W0:Y:S01]  /*0340*/  LDCU.64 UR4, c[0x0][0x380] ;  /* 0x00007000ff0477ac */ /* 0x000e220008000a00 */
[----:B------:R-:W-:Y:S01]  /*0350*/  LOP3.LUT R10, R0, 0x7ffffff0, RZ, 0xc0, !PT ;  /* 0x7ffffff0000a7812 */ /* 0x000fe200078ec0ff */
[----:B------:R-:W-:Y:S01]  /*0360*/  HFMA2 R8, -RZ, RZ, 0, 0 ;  /* 0x00000000ff087431 */ /* 0x000fe200000001ff */
[----:B------:R-:W-:Y:S02]  /*0370*/  MOV R11, R9 ;  /* 0x00000009000b7202 */ /* 0x000fe40000000f00 */
[----:B------:R-:W-:Y:S01]  /*0380*/  IADD3 R26, PT, PT, -R10, RZ, RZ ;  /* 0x000000ff0a1a7210 */ /* 0x000fe20007ffe1ff */
[----:B0-----:R-:W-:-:S04]  /*0390*/  UIADD3 UR4, UP0, UPT, UR4, 0x20, URZ ;  /* 0x0000002004047890 */ /* 0x001fc8000ff1e0ff */
[----:B------:R-:W-:-:S12]  /*03a0*/  UIADD3.X UR5, UPT, UPT, URZ, UR5, URZ, UP0, !UPT ;  /* 0x00000005ff057290 */ /* 0x000fd800087fe4ff */
.L_x_8:
[----:B------:R-:W-:Y:S02]  /*03b0*/  MOV R4, UR4 ;  /* 0x0000000400047c02 */ /* 0x000fe40008000f00 */
[----:B------:R-:W-:-:S03]  /*03c0*/  MOV R5, UR5 ;  /* 0x0000000500057c02 */ /* 0x000fc60008000f00 */
[----:B------:R-:W-:-:S05]  /*03d0*/  IMAD.WIDE R4, R11, 0x4, R4 ;  /* 0x000000040b047825 */ /* 0x000fca00078e0204 */
[----:B------:R-:W2:Y:S04]  /*03e0*/  LDG.E R23, desc[UR10][R4.64+-0x20] ;  /* 0xffffe00a04177981 */ /* 0x000ea8000c1e1900 */
[----:B------:R-:W3:Y:S04]  /*03f0*/  LDG.E R24, desc[UR10][R4.64+-0x1c] ;  /* 0xffffe40a04187981 */ /* 0x000ee8000c1e1900 */
[----:B------:R-:W4:Y:S04]  /*0400*/  LDG.E R12, desc[UR10][R4.64+-0x18] ;  /* 0xffffe80a040c7981 */ /* 0x000f28000c1e1900 */
[----:B------:R-:W5:Y:S04]  /*0410*/  LDG.E R13, desc[UR10][R4.64+-0x14] ;  /* 0xffffec0a040d7981 */ /* 0x000f68000c1e1900 */
        /* <DEDUP_REMOVED lines=8> */
[----:B------:R-:W5:Y:S01]  /*04a0*/  LDG.E R22, desc[UR10][R4.64+0x10] ;  /* 0x0000100a04167981 */ /* 0x000f62000c1e1900 */
[----:B--2---:R-:W-:-:S03]  /*04b0*/  FADD R23, R23, R8 ;  /* 0x0000000817177221 */ /* 0x004fc60000000000 */
[----:B------:R-:W2:Y:S01]  /*04c0*/  LDG.E R8, desc[UR10][R4.64+0x14] ;  /* 0x0000140a04087981 */ /* 0x000ea2000c1e1900 */
[----:B---3--:R-:W-:-:S03]  /*04d0*/  FADD R27, R23, R24 ;  /* 0x00000018171b7221 */ /* 0x008fc60000000000 */
[----:B------:R-:W3:Y:S04]  /*04e0*/  LDG.E R23, desc[UR10][R4.64+0x18] ;  /* 0x0000180a04177981 */ /* 0x000ee8000c1e1900 */
[----:B------:R-:W3:Y:S01]  /*04f0*/  LDG.E R24, desc[UR10][R4.64+0x1c] ;  /* 0x00001c0a04187981 */ /* 0x000ee2000c1e1900 */
[----:B----4-:R-:W-:Y:S01]  /*0500*/  FADD R12, R27, R12 ;  /* 0x0000000c1b0c7221 */ /* 0x010fe20000000000 */
[----:B------:R-:W-:Y:S02]  /*0510*/  IADD3 R26, PT, PT, R26, 0x10, RZ ;  /* 0x000000101a1a7810 */ /* 0x000fe40007ffe0ff */
[----:B------:R-:W-:Y:S01]  /*0520*/  IADD3 R11, PT, PT, R11, 0x10, RZ ;  /* 0x000000100b0b7810 */ /* 0x000fe20007ffe0ff */
[----:B-----5:R-:W-:Y:S01]  /*0530*/  FADD R13, R12, R13 ;  /* 0x0000000d0c0d7221 */ /* 0x020fe20000000000 */
[----:B------:R-:W-:-:S03]  /*0540*/  ISETP.NE.AND P0, PT, R26, RZ, PT ;  /* 0x000000ff1a00720c */ /* 0x000fc60003f05270 */
[----:B------:R-:W-:-:S04]  /*0550*/  FADD R14, R13, R14 ;  /* 0x0000000e0d0e7221 */ /* 0x000fc80000000000 */
        /* <DEDUP_REMOVED lines=8> */
[----:B--2---:R-:W-:-:S04]  /*05e0*/  FADD R8, R21, R8 ;  /* 0x0000000815087221 */ /* 0x004fc80000000000 */
[----:B---3--:R-:W-:-:S04]  /*05f0*/  FADD R23, R8, R23 ;  /* 0x0000001708177221 */ /* 0x008fc80000000000 */
[----:B------:R-:W-:Y:S01]  /*0600*/  FADD R8, R23, R24 ;  /* 0x0000001817087221 */ /* 0x000fe20000000000 */
[----:B------:R-:W-:Y:S06]  /*0610*/  @P0 BRA `(.L_x_8) ;  /* 0xfffffffc00640947 */ /* 0x000fec000383ffff */
.L_x_7:
[----:B------:R-:W-:Y:S05]  /*0620*/  @!P1 BRA `(.L_x_6) ;  /* 0x0000000000d09947 */ /* 0x000fea0003800000 */
[----:B------:R-:W-:Y:S02]  /*0630*/  ISETP.GE.U32.AND P0, PT, R25, 0x8, PT ;  /* 0x000000081900780c */ /* 0x000fe40003f06070 */
[----:B------:R-:W-:-:S04]  /*0640*/  LOP3.LUT R13, R0, 0x7, RZ, 0xc0, !PT ;  /* 0x00000007000d7812 */ /* 0x000fc800078ec0ff */
[----:B------:R-:W-:-:S07]  /*0650*/  ISETP.NE.AND P1, PT, R13, RZ, PT ;  /* 0x000000ff0d00720c */ /* 0x000fce0003f25270 */
[----:B------:R-:W-:Y:S06]  /*0660*/  @!P0 BRA `(.L_x_9) ;  /* 0x0000000000508947 */ /* 0x000fec0003800000 */
[----:B------:R-:W0:Y:S01]  /*0670*/  LDC.64 R4, c[0x0][0x380] ;  /* 0x0000e000ff047b82 */ /* 0x000e220000000a00 */
[----:B------:R-:W-:-:S05]  /*0680*/  IADD3 R11, PT, PT, R9, R10, RZ ;  /* 0x0000000a090b7210 */ /* 0x000fca0007ffe0ff */
[----:B0-----:R-:W-:-:S05]  /*0690*/  IMAD.WIDE R4, R11, 0x4, R4 ;  /* 0x000000040b047825 */ /* 0x001fca00078e0204 */
[----:B------:R-:W2:Y:S04]  /*06a0*/  LDG.E R11, desc[UR10][R4.64] ;  /* 0x0000000a040b7981 */ /* 0x000ea8000c1e1900 */
[----:B------:R-:W3:Y:S04]  /*06b0*/  LDG.E R12, desc[UR10][R4.64+0x4] ;  /* 0x0000040a040c7981 */ /* 0x000ee8000c1e1900 */
[----:B------:R-:W4:Y:S04]  /*06c0*/  LDG.E R14, desc[UR10][R4.64+0x8] ;  /* 0x0000080a040e7981 */ /* 0x000f28000c1e1900 */
[----:B------:R-:W5:Y:S04]  /*06d0*/  LDG.E R16, desc[UR10][R4.64+0xc] ;  /* 0x00000c0a04107981 */ /* 0x000f68000c1e1900 */
[----:B------:R-:W5:Y:S04]  /*06e0*/  LDG.E R18, desc[UR10][R4.64+0x10] ;  /* 0x0000100a04127981 */ /* 0x000f68000c1e1900 */
[----:B------:R-:W5:Y:S04]  /*06f0*/  LDG.E R20, desc[UR10][R4.64+0x14] ;  /* 0x0000140a04147981 */ /* 0x000f68000c1e1900 */
[----:B------:R-:W5:Y:S04]  /*0700*/  LDG.E R22, desc[UR10][R4.64+0x18] ;  /* 0x0000180a04167981 */ /* 0x000f68000c1e1900 */
[----:B------:R-:W5:Y:S01]  /*0710*/  LDG.E R24, desc[UR10][R4.64+0x1c] ;  /* 0x00001c0a04187981 */ /* 0x000f62000c1e1900 */
[----:B------:R-:W-:Y:S01]  /*0720*/  IADD3 R10, PT, PT, R10, 0x8, RZ ;  /* 0x000000080a0a7810 */ /* 0x000fe20007ffe0ff */
[----:B--2---:R-:W-:-:S04]  /*0730*/  FADD R11, R8, R11 ;  /* 0x0000000b080b7221 */ /* 0x004fc80000000000 */
[----:B---3--:R-:W-:-:S04]  /*0740*/  FADD R11, R11, R12 ;  /* 0x0000000c0b0b7221 */ /* 0x008fc80000000000 */
[----:B----4-:R-:W-:-:S04]  /*0750*/  FADD R11, R11, R14 ;  /* 0x0000000e0b0b7221 */ /* 0x010fc80000000000 */
[----:B-----5:R-:W-:-:S04]  /*0760*/  FADD R11, R11, R16 ;  /* 0x000000100b0b7221 */ /* 0x020fc80000000000 */
[----:B------:R-:W-:-:S04]  /*0770*/  FADD R11, R11, R18 ;  /* 0x000000120b0b7221 */ /* 0x000fc80000000000 */
[----:B------:R-:W-:-:S04]  /*0780*/  FADD R11, R11, R20 ;  /* 0x000000140b0b7221 */ /* 0x000fc80000000000 */
[----:B------:R-:W-:-:S04]  /*0790*/  FADD R11, R11, R22 ;  /* 0x000000160b0b7221 */ /* 0x000fc80000000000 */
[----:B------:R-:W-:-:S07]  /*07a0*/  FADD R8, R11, R24 ;  /* 0x000000180b087221 */ /* 0x000fce0000000000 */
.L_x_9:
[----:B------:R-:W-:Y:S05]  /*07b0*/  @!P1 BRA `(.L_x_6) ;  /* 0x00000000006c9947 */ /* 0x000fea0003800000 */
[----:B------:R-:W-:Y:S02]  /*07c0*/  ISETP.GE.U32.AND P0, PT, R13, 0x4, PT ;  /* 0x000000040d00780c */ /* 0x000fe40003f06070 */
[----:B------:R-:W-:-:S04]  /*07d0*/  LOP3.LUT R11, R0, 0x3, RZ, 0xc0, !PT ;  /* 0x00000003000b7812 */ /* 0x000fc800078ec0ff */
[----:B------:R-:W-:-:S07]  /*07e0*/  ISETP.NE.AND P1, PT, R11, RZ, PT ;  /* 0x000000ff0b00720c */ /* 0x000fce0003f25270 */
[----:B------:R-:W-:Y:S06]  /*07f0*/  @!P0 BRA `(.L_x_10) ;  /* 0x0000000000308947 */ /* 0x000fec0003800000 */
[----:B------:R-:W0:Y:S01]  /*0800*/  LDC.64 R4, c[0x0][0x380] ;  /* 0x0000e000ff047b82 */ /* 0x000e220000000a00 */
[----:B------:R-:W-:-:S04]  /*0810*/  IMAD.IADD R9, R9, 0x1, R10 ;  /* 0x0000000109097824 */ /* 0x000fc800078e020a */
[----:B0-----:R-:W-:-:S05]  /*0820*/  IMAD.WIDE R4, R9, 0x4, R4 ;  /* 0x0000000409047825 */ /* 0x001fca00078e0204 */
[----:B------:R-:W2:Y:S04]  /*0830*/  LDG.E R9, desc[UR10][R4.64] ;  /* 0x0000000a04097981 */ /* 0x000ea8000c1e1900 */
[----:B------:R-:W3:Y:S04]  /*0840*/  LDG.E R12, desc[UR10][R4.64+0x4] ;  /* 0x0000040a040c7981 */ /* 0x000ee8000c1e1900 */
[----:B------:R-:W4:Y:S04]  /*0850*/  LDG.E R14, desc[UR10][R4.64+0x8] ;  /* 0x0000080a040e7981 */ /* 0x000f28000c1e1900 */
[----:B------:R-:W5:Y:S01]  /*0860*/  LDG.E R16, desc[UR10][R4.64+0xc] ;  /* 0x00000c0a04107981 */ /* 0x000f62000c1e1900 */
[----:B------:R-:W-:Y:S01]  /*0870*/  IADD3 R10, PT, PT, R10, 0x4, RZ ;  /* 0x000000040a0a7810 */ /* 0x000fe20007ffe0ff */
[----:B--2---:R-:W-:-:S04]  /*0880*/  FADD R9, R8, R9 ;  /* 0x0000000908097221 */ /* 0x004fc80000000000 */
[----:B---3--:R-:W-:-:S04]  /*0890*/  FADD R9, R9, R12 ;  /* 0x0000000c09097221 */ /* 0x008fc80000000000 */
[----:B----4-:R-:W-:-:S04]  /*08a0*/  FADD R9, R9, R14 ;  /* 0x0000000e09097221 */ /* 0x010fc80000000000 */
[----:B-----5:R-:W-:-:S07]  /*08b0*/  FADD R8, R9, R16 ;  /* 0x0000001009087221 */ /* 0x020fce0000000000 */
.L_x_10:
[----:B------:R-:W-:Y:S05]  /*08c0*/  @!P1 BRA `(.L_x_6) ;  /* 0x0000000000289947 */ /* 0x000fea0003800000 */
[----:B------:R-:W0:Y:S01]  /*08d0*/  LDC.64 R12, c[0x0][0x380] ;  /* 0x0000e000ff0c7b82 */ /* 0x000e220000000a00 */
[----:B------:R-:W-:Y:S02]  /*08e0*/  IADD3 R3, PT, PT, R3, R10, R6 ;  /* 0x0000000a03037210 */ /* 0x000fe40007ffe006 */
[----:B------:R-:W-:-:S07]  /*08f0*/  IADD3 R11, PT, PT, -R11, RZ, RZ ;  /* 0x000000ff0b0b7210 */ /* 0x000fce0007ffe1ff */
.L_x_11:
[----:B0-----:R-:W-:-:S06]  /*0900*/  IMAD.WIDE R4, R3, 0x4, R12 ;  /* 0x0000000403047825 */ /* 0x001fcc00078e020c */
[----:B------:R-:W2:Y:S01]  /*0910*/  LDG.E R5, desc[UR10][R4.64] ;  /* 0x0000000a04057981 */ /* 0x000ea2000c1e1900 */
[----:B------:R-:W-:Y:S02]  /*0920*/  IADD3 R11, PT, PT, R11, 0x1, RZ ;  /* 0x000000010b0b7810 */ /* 0x000fe40007ffe0ff */
[----:B------:R-:W-:Y:S02]  /*0930*/  IADD3 R3, PT, PT, R3, 0x1, RZ ;  /* 0x0000000103037810 */ /* 0x000fe40007ffe0ff */
[----:B------:R-:W-:Y:S01]  /*0940*/  ISETP.NE.AND P0, PT, R11, RZ, PT ;  /* 0x000000ff0b00720c */ /* 0x000fe20003f05270 */
[----:B--2---:R-:W-:-:S12]  /*0950*/  FADD R8, R5, R8 ;  /* 0x0000000805087221 */ /* 0x004fd80000000000 */
[----:B------:R-:W-:Y:S05]  /*0960*/  @P0 BRA `(.L_x_11) ;  /* 0xfffffffc00e40947 */ /* 0x000fea000383ffff */
.L_x_6:
[----:B------:R-:W-:Y:S01]  /*0970*/  I2FP.F32.S32 R3, R0 ;  /* 0x0000000000037245 */ /* 0x000fe20000201400 */
[----:B------:R-:W-:Y:S03]  /*0980*/  BSSY.RECONVERGENT B0, `(.L_x_12) ;  /* 0x000000c000007945 */ /* 0x000fe60003800200 */
[----:B------:R-:W0:Y:S08]  /*0990*/  MUFU.RCP R0, R3 ;  /* 0x0000000300007308 */ /* 0x000e300000001000 */
[----:B------:R-:W1:Y:S01]  /*09a0*/  FCHK P0, R8, R3 ;  /* 0x0000000308007302 */ /* 0x000e620000000000 */
[----:B0-----:R-:W-:-:S04]  /*09b0*/  FFMA R5, -R3, R0, 1 ;  /* 0x3f80000003057423 */ /* 0x001fc80000000100 */
[----:B------:R-:W-:-:S04]  /*09c0*/  FFMA R0, R0, R5, R0 ;  /* 0x0000000500007223 */ /* 0x000fc80000000000 */
[----:B------:R-:W-:-:S04]  /*09d0*/  FFMA R5, R0, R8, RZ ;  /* 0x0000000800057223 */ /* 0x000fc800000000ff */
[----:B------:R-:W-:-:S04]  /*09e0*/  FFMA R4, -R3, R5, R8 ;  /* 0x0000000503047223 */ /* 0x000fc80000000108 */
[----:B------:R-:W-:Y:S01]  /*09f0*/  FFMA R0, R0, R4, R5 ;  /* 0x0000000400007223 */ /* 0x000fe20000000005 */
[----:B-1----:R-:W-:Y:S06]  /*0a00*/  @!P0 BRA `(.L_x_13) ;  /* 0x00000000000c8947 */ /* 0x002fec0003800000 */
[----:B------:R-:W-:Y:S02]  /*0a10*/  MOV R0, R8 ;  /* 0x0000000800007202 */ /* 0x000fe40000000f00 */
[----:B------:R-:W-:-:S07]  /*0a20*/  MOV R4, 0xa40 ;  /* 0x00000a4000047802 */ /* 0x000fce0000000f00 */
[----:B------:R-:W-:Y:S05]  /*0a30*/  CALL.REL.NOINC `($__internal_0_$__cuda_sm3x_div_rn_noftz_f32_slowpath) ;  /* 0x0000000800807944 */ /* 0x000fea0003c00000 */
.L_x_13:
[----:B------:R-:W-:Y:S05]  /*0a40*/  BSYNC.RECONVERGENT B0 ;  /* 0x0000000000007941 */ /* 0x000fea0003800200 */
.L_x_12:
[----:B------:R-:W-:Y:S01]  /*0a50*/  HFMA2 R8, -RZ, RZ, 0, 0 ;  /* 0x00000000ff087431 */ /* 0x000fe200000001ff */
[----:B------:R-:W-:Y:S06]  /*0a60*/  @!P2 BRA `(.L_x_14) ;  /* 0x00000008002ca947 */ /* 0x000fec0003800000 */
[----:B------:R-:W0:Y:S01]  /*0a70*/  LDCU UR4, c[0x0][0x394] ;  /* 0x00007280ff0477ac */ /* 0x000e220008000800 */
[----:B------:R-:W-:Y:S01]  /*0a80*/  MOV R8, RZ ;  /* 0x000000ff00087202 */ /* 0x000fe20000000f00 */
[----:B------:R-:W1:Y:S01]  /*0a90*/  LDCU UR5, c[0x0][0x398] ;  /* 0x00007300ff0577ac */ /* 0x000e620008000800 */
[----:B0-----:R-:W-:Y:S02]  /*0aa0*/  UIADD3 UR4, UPT, UPT, UR4, -0x1, URZ ;  /* 0xffffffff04047890 */ /* 0x001fe4000fffe0ff */
[----:B-1----:R-:W-:-:S04]  /*0ab0*/  UISETP.GE.U32.AND UP1, UPT, UR5, 0x10, UPT ;  /* 0x000000100500788c */ /* 0x002fc8000bf26070 */
[----:B------:R-:W-:Y:S01]  /*0ac0*/  IMAD R9, R7, UR4, RZ ;  /* 0x0000000407097c24 */ /* 0x000fe2000f8e02ff */
[----:B------:R-:W-:Y:S01]  /*0ad0*/  ULOP3.LUT UR9, UR5, 0xf, URZ, 0xc0, !UPT ;  /* 0x0000000f05097892 */ /* 0x000fe2000f8ec0ff */
[----:B------:R-:W-:-:S03]  /*0ae0*/  UMOV UR4, URZ ;  /* 0x000000ff00047c82 */ /* 0x000fc60008000000 */
[----:B------:R-:W-:Y:S01]  /*0af0*/  IADD3 R7, PT, PT, R6, R9, RZ ;  /* 0x0000000906077210 */ /* 0x000fe20007ffe0ff */
[----:B------:R-:W-:Y:S01]  /*0b00*/  UISETP.NE.AND UP0, UPT, UR9, URZ, UPT ;  /* 0x000000ff0900728c */ /* 0x000fe2000bf05270 */
[----:B------:R-:W-:Y:S10]  /*0b10*/  BRA.U !UP1, `(.L_x_15) ;  /* 0x0000000109f87547 */ /* 0x000ff4000b800000 */
[----:B------:R-:W0:Y:S01]  /*0b20*/  LDCU.64 UR6, c[0x0][0x380] ;  /* 0x00007000ff0677ac */ /* 0x000e220008000a00 */
[----:B------:R-:W-:Y:S02]  /*0b30*/  MOV R8, RZ ;  /* 0x000000ff00087202 */ /* 0x000fe40000000f00 */
[----:B------:R-:W-:Y:S01]  /*0b40*/  MOV R10, R7 ;  /* 0x00000007000a7202 */ /* 0x000fe20000000f00 */
[----:B------:R-:W-:-:S04]  /*0b50*/  ULOP3.LUT UR4, UR5, 0x7ffffff0, URZ, 0xc0, !UPT ;  /* 0x7ffffff005047892 */ /* 0x000fc8000f8ec0ff */
[----:B------:R-:W-:Y:S02]  /*0b60*/  UIADD3 UR8, UPT, UPT, -UR4, URZ, URZ ;  /* 0x000000ff04087290 */ /* 0x000fe4000fffe1ff */
[----:B0-----:R-:W-:-:S04]  /*0b70*/  UIADD3 UR6, UP1, UPT, UR6, 0x20, URZ ;  /* 0x0000002006067890 */ /* 0x001fc8000ff3e0ff */
[----:B------:R-:W-:-:S12]  /*0b80*/  UIADD3.X UR7, UPT, UPT, URZ, UR7, URZ, UP1, !UPT ;  /* 0x00000007ff077290 */ /* 0x000fd80008ffe4ff */
.L_x_16:
[----:B------:R-:W-:Y:S01]  /*0b90*/  MOV R4, UR6 ;  /* 0x0000000600047c02 */ /* 0x000fe20008000f00 */
[----:B------:R-:W-:-:S04]  /*0ba0*/  IMAD.U32 R5, RZ, RZ, UR7 ;  /* 0x00000007ff057e24 */ /* 0x000fc8000f8e00ff */
        /* <DEDUP_REMOVED lines=17> */
[----:B------:R-:W-:Y:S01]  /*0cc0*/  UIADD3 UR8, UPT, UPT, UR8, 0x10, URZ ;  /* 0x0000001008087890 */ /* 0x000fe2000fffe0ff */
[----:B------:R-:W-:-:S03]  /*0cd0*/  IADD3 R10, PT, PT, R10, 0x10, RZ ;  /* 0x000000100a0a7810 */ /* 0x000fc60007ffe0ff */
[----:B------:R-:W-:Y:S01]  /*0ce0*/  UISETP.NE.AND UP1, UPT, UR8, URZ, UPT ;  /* 0x000000ff0800728c */ /* 0x000fe2000bf25270 */
[----:B--2---:R-:W-:-:S04]  /*0cf0*/  FADD R20, R20, -R0 ;  /* 0x8000000014147221 */ /* 0x004fc80000000000 */
[----:B------:R-:W-:Y:S01]  /*0d00*/  FFMA R8, R20, R20, R8 ;  /* 0x0000001414087223 */ /* 0x000fe20000000008 */
[--C-:B---3--:R-:W-:Y:S01]  /*0d10*/  FADD R22, R22, -R0.reuse ;  /* 0x8000000016167221 */ /* 0x108fe20000000000 */
[----:B----4-:R-:W-:-:S03]  /*0d20*/  FADD R16, R16, -R0 ;  /* 0x8000000010107221 */ /* 0x010fc60000000000 */
[----:B------:R-:W-:Y:S01]  /*0d30*/  FFMA R8, R22, R22, R8 ;  /* 0x0000001616087223 */ /* 0x000fe20000000008 */
[----:B-----5:R-:W-:-:S03]  /*0d40*/  FADD R14, R14, -R0 ;  /* 0x800000000e0e7221 */ /* 0x020fc60000000000 */
[----:B------:R-:W-:Y:S01]  /*0d50*/  FFMA R8, R16, R16, R8 ;  /* 0x0000001010087223 */ /* 0x000fe20000000008 */
[----:B------:R-:W-:-:S03]  /*0d60*/  FADD R12, R12, -R0 ;  /* 0x800000000c0c7221 */ /* 0x000fc60000000000 */
        /* <DEDUP_REMOVED lines=22> */
[----:B------:R-:W-:-:S04]  /*0ed0*/  FFMA R8, R11, R11, R8 ;  /* 0x0000000b0b087223 */ /* 0x000fc80000000008 */
[----:B------:R-:W-:Y:S01]  /*0ee0*/  FFMA R8, R5, R5, R8 ;  /* 0x0000000505087223 */ /* 0x000fe20000000008 */
[----:B------:R-:W-:Y:S06]  /*0ef0*/  BRA.U UP1, `(.L_x_16) ;  /* 0xfffffffd01247547 */ /* 0x000fec000b83ffff */
.L_x_15:
[----:B------:R-:W-:Y:S05]  /*0f00*/  BRA.U !UP0, `(.L_x_14) ;  /* 0x0000000508047547 */ /* 0x000fea000b800000 */
[----:B------:R-:W-:Y:S02]  /*0f10*/  UISETP.GE.U32.AND UP0, UPT, UR9, 0x8, UPT ;  /* 0x000000080900788c */ /* 0x000fe4000bf06070 */
[----:B------:R-:W-:-:S04]  /*0f20*/  ULOP3.LUT UR6, UR5, 0x7, URZ, 0xc0, !UPT ;  /* 0x0000000705067892 */ /* 0x000fc8000f8ec0ff */
[----:B------:R-:W-:-:S03]  /*0f30*/  UISETP.NE.AND UP1, UPT, UR6, URZ, UPT ;  /* 0x000000ff0600728c */ /* 0x000fc6000bf25270 */
[----:B------:R-:W-:Y:S08]  /*0f40*/  BRA.U !UP0, `(.L_x_17) ;  /* 0x0000000108707547 */ /* 0x000ff0000b800000 */
[----:B------:R-:W0:Y:S01]  /*0f50*/  LDC.64 R4, c[0x0][0x380] ;  /* 0x0000e000ff047b82 */ /* 0x000e220000000a00 */
[----:B------:R-:W-:-:S05]  /*0f60*/  IADD3 R11, PT, PT, R7, UR4, RZ ;  /* 0x00000004070b7c10 */ /* 0x000fca000fffe0ff */
        /* <DEDUP_REMOVED lines=9> */
[----:B------:R-:W-:Y:S01]  /*1000*/  UIADD3 UR4, UPT, UPT, UR4, 0x8, URZ ;  /* 0x0000000804047890 */ /* 0x000fe2000fffe0ff */
        /* <DEDUP_REMOVED lines=15> */
[----:B------:R-:W-:-:S07]  /*1100*/  FFMA R8, R25, R25, R8 ;  /* 0x0000001919087223 */ /* 0x000fce0000000008 */
.L_x_17:
        /* <DEDUP_REMOVED lines=19> */
[----:B------:R-:W-:-:S04]  /*1240*/  FFMA R7, R10, R10, R7 ;  /* 0x0000000a0a077223 */ /* 0x000fc80000000007 */
[----:B------:R-:W-:-:S07]  /*1250*/  FFMA R8, R8, R8, R7 ;  /* 0x0000000808087223 */ /* 0x000fce0000000007 */
.L_x_18:
[----:B------:R-:W-:Y:S05]  /*1260*/  BRA.U !UP1, `(.L_x_14) ;  /* 0x00000001092c7547 */ /* 0x000fea000b800000 */
[----:B------:R-:W0:Y:S01]  /*1270*/  LDC.64 R10, c[0x0][0x380] ;  /* 0x0000e000ff0a7b82 */ /* 0x000e220000000a00 */
[----:B------:R-:W-:Y:S01]  /*1280*/  IADD3 R9, PT, PT, R9, UR4, R6 ;  /* 0x0000000409097c10 */ /* 0x000fe2000fffe006 */
[----:B------:R-:W-:-:S12]  /*1290*/  UIADD3 UR5, UPT, UPT, -UR5, URZ, URZ ;  /* 0x000000ff05057290 */ /* 0x000fd8000fffe1ff */
.L_x_19:
[----:B0-----:R-:W-:-:S06]  /*12a0*/  IMAD.WIDE R4, R9, 0x4, R10 ;  /* 0x0000000409047825 */ /* 0x001fcc00078e020a */
[----:B------:R-:W2:Y:S01]  /*12b0*/  LDG.E R5, desc[UR10][R4.64] ;  /* 0x0000000a04057981 */ /* 0x000ea2000c1e1900 */
[----:B------:R-:W-:Y:S01]  /*12c0*/  UIADD3 UR5, UPT, UPT, UR5, 0x1, URZ ;  /* 0x0000000105057890 */ /* 0x000fe2000fffe0ff */
[----:B------:R-:W-:-:S03]  /*12d0*/  IADD3 R9, PT, PT, R9, 0x1, RZ ;  /* 0x0000000109097810 */ /* 0x000fc60007ffe0ff */
[----:B------:R-:W-:Y:S01]  /*12e0*/  UISETP.NE.AND UP0, UPT, UR5, URZ, UPT ;  /* 0x000000ff0500728c */ /* 0x000fe2000bf05270 */
[----:B--2---:R-:W-:-:S04]  /*12f0*/  FADD R7, R5, -R0 ;  /* 0x8000000005077221 */ /* 0x004fc80000000000 */
[----:B------:R-:W-:-:S04]  /*1300*/  FFMA R8, R7, R7, R8 ;  /* 0x0000000707087223 */ /* 0x000fc80000000008 */
[----:B------:R-:W-:Y:S05]  /*1310*/  BRA.U UP0, `(.L_x_19) ;  /* 0xfffffffd00e07547 */ /* 0x000fea000b83ffff */
.L_x_14:
[----:B------:R-:W0:Y:S01]  /*1320*/  MUFU.RCP R0, R3 ;  /* 0x0000000300007308 */ /* 0x000e220000001000 */
[----:B------:R-:W-:Y:S07]  /*1330*/  BSSY.RECONVERGENT B0, `(.L_x_20) ;  /* 0x000000c000007945 */ /* 0x000fee0003800200 */
        /* <DEDUP_REMOVED lines=10> */
[----:B------:R-:W-:-:S07]  /*13e0*/  MOV R7, R0 ;  /* 0x0000000000077202 */ /* 0x000fce0000000f00 */
.L_x_21:
[----:B------:R-:W-:Y:S05]  /*13f0*/  BSYNC.RECONVERGENT B0 ;  /* 0x0000000000007941 */ /* 0x000fea0003800200 */
.L_x_20:
[----:B------:R-:W0:Y:S02]  /*1400*/  LDC.64 R4, c[0x0][0x388] ;  /* 0x0000e200ff047b82 */ /* 0x000e240000000a00 */
[----:B0-----:R-:W-:-:S05]  /*1410*/  IMAD.WIDE R2, R2, 0x4, R4 ;  /* 0x0000000402027825 */ /* 0x001fca00078e0204 */
[----:B------:R-:W-:Y:S01]  /*1420*/  STG.E desc[UR10][R2.64], R7 ;  /* 0x0000000702007986 */ /* 0x000fe2000c10190a */
[----:B------:R-:W-:Y:S05]  /*1430*/  EXIT ;  /* 0x000000000000794d */ /* 0x000fea0003800000 */
        .weak           $__internal_0_$__cuda_sm3x_div_rn_noftz_f32_slowpath
        .type           $__internal_0_$__cuda_sm3x_div_rn_noftz_f32_slowpath,@function
        .size           $__internal_0_$__cuda_sm3x_div_rn_noftz_f32_slowpath,(.L_x_68 - $__internal_0_$__cuda_sm3x_div_rn_noftz_f32_slowpath)
$__internal_0_$__cuda_sm3x_div_rn_noftz_f32_slowpath:
[----:B------:R-:W-:Y:S01]  /*1440*/  SHF.R.U32.HI R8, RZ, 0x17, R3 ;  /* 0x00000017ff087819 */ /* 0x000fe20000011603 */
[----:B------:R-:W-:Y:S01]  /*1450*/  BSSY.RECONVERGENT B1, `(.L_x_22) ;  /* 0x0000063000017945 */ /* 0x000fe20003800200 */
[----:B------:R-:W-:Y:S02]  /*1460*/  SHF.R.U32.HI R5, RZ, 0x17, R0 ;  /* 0x00000017ff057819 */ /* 0x000fe40000011600 */
[----:B------:R-:W-:Y:S02]  /*1470*/  LOP3.LUT R14, R8, 0xff, RZ, 0xc0, !PT ;  /* 0x000000ff080e7812 */ /* 0x000fe400078ec0ff */
[----:B------:R-:W-:Y:S02]  /*1480*/  LOP3.LUT R12, R5, 0xff, RZ, 0xc0, !PT ;  /* 0x000000ff050c7812 */ /* 0x000fe400078ec0ff */
[----:B------:R-:W-:Y:S02]  /*1490*/  IADD3 R10, PT, PT, R14, -0x1, RZ ;  /* 0xffffffff0e0a7810 */ /* 0x000fe40007ffe0ff */
[----:B------:R-:W-:-:S02]  /*14a0*/  IADD3 R9, PT, PT, R12, -0x1, RZ ;  /* 0xffffffff0c097810 */ /* 0x000fc40007ffe0ff */
[----:B------:R-:W-:Y:S02]  /*14b0*/  ISETP.GT.U32.AND P0, PT, R10, 0xfd, PT ;  /* 0x000000fd0a00780c */ /* 0x000fe40003f04070 */
[----:B------:R-:W-:Y:S02]  /*14c0*/  MOV R5, R3 ;  /* 0x0000000300057202 */ /* 0x000fe40000000f00 */
[----:B------:R-:W-:-:S13]  /*14d0*/  ISETP.GT.U32.OR P0, PT, R9, 0xfd, P0 ;  /* 0x000000fd0900780c */ /* 0x000fda0000704470 */
[----:B------:R-:W-:Y:S01]  /*14e0*/  @!P0 MOV R8, RZ ;  /* 0x000000ff00088202 */ /* 0x000fe20000000f00 */
[----:B------:R-:W-:Y:S06]  /*14f0*/  @!P0 BRA `(.L_x_23) ;  /* 0x00000000005c8947 */ /* 0x000fec0003800000 */
[----:B------:R-:W-:Y:S02]  /*1500*/  FSETP.GTU.FTZ.AND P0, PT, |R0|, +INF , PT ;  /* 0x7f8000000000780b */ /* 0x000fe40003f1c200 */
[----:B------:R-:W-:-:S04]  /*1510*/  FSETP.GTU.FTZ.AND P1, PT, |R3|, +INF , PT ;  /* 0x7f8000000300780b */ /* 0x000fc80003f3c200 */
[----:B------:R-:W-:-:S13]  /*1520*/  PLOP3.LUT P0, PT, P0, P1, PT, 0xf8, 0x8f ;  /* 0x00000000008f781c */ /* 0x000fda0000703f70 */
[----:B------:R-:W-:Y:S05]  /*1530*/  @P0 BRA `(.L_x_24) ;  /* 0x00000004004c0947 */ /* 0x000fea0003800000 */
[----:B------:R-:W-:-:S13]  /*1540*/  LOP3.LUT P0, RZ, R5, 0x7fffffff, R0, 0xc8, !PT ;  /* 0x7fffffff05ff7812 */ /* 0x000fda000780c800 */
[----:B------:R-:W-:Y:S05]  /*1550*/  @!P0 BRA `(.L_x_25) ;  /* 0x00000004003c8947 */ /* 0x000fea0003800000 */
[C---:B------:R-:W-:Y:S02]  /*1560*/  FSETP.NEU.FTZ.AND P3, PT, |R0|.reuse, +INF , PT ;  /* 0x7f8000000000780b */ /* 0x040fe40003f7d200 */
[----:B------:R-:W-:Y:S02]  /*1570*/  FSETP.NEU.FTZ.AND P1, PT, |R3|, +INF , PT ;  /* 0x7f8000000300780b */ /* 0x000fe40003f3d200 */
[----:B------:R-:W-:-:S11]  /*1580*/  FSETP.NEU.FTZ.AND P0, PT, |R0|, +INF , PT ;  /* 0x7f8000000000780b */ /* 0x000fd60003f1d200 */
[----:B------:R-:W-:Y:S05]  /*1590*/  @!P1 BRA !P3, `(.L_x_25) ;  /* 0x00000004002c9947 */ /* 0x000fea0005800000 */
[----:B------:R-:W-:-:S04]  /*15a0*/  LOP3.LUT P3, RZ, R0, 0x7fffffff, RZ, 0xc0, !PT ;  /* 0x7fffffff00ff7812 */ /* 0x000fc8000786c0ff */
[----:B------:R-:W-:-:S13]  /*15b0*/  PLOP3.LUT P1, PT, P1, P3, PT, 0x2f, 0xf2 ;  /* 0x0000000000f2781c */ /* 0x000fda0000f26577 */
[----:B------:R-:W-:Y:S05]  /*15c0*/  @P1 BRA `(.L_x_26) ;  /* 0x0000000400181947 */ /* 0x000fea0003800000 */
[----:B------:R-:W-:-:S04]  /*15d0*/  LOP3.LUT P1, RZ, R5, 0x7fffffff, RZ, 0xc0, !PT ;  /* 0x7fffffff05ff7812 */ /* 0x000fc8000782c0ff */
[----:B------:R-:W-:-:S13]  /*15e0*/  PLOP3.LUT P0, PT, P0, P1, PT, 0x2f, 0xf2 ;  /* 0x0000000000f2781c */ /* 0x000fda0000702577 */
[----:B------:R-:W-:Y:S05]  /*15f0*/  @P0 BRA `(.L_x_27) ;  /* 0x0000000400000947 */ /* 0x000fea0003800000 */
[----:B------:R-:W-:Y:S02]  /*1600*/  ISETP.GE.AND P0, PT, R9, RZ, PT ;  /* 0x000000ff0900720c */ /* 0x000fe40003f06270 */
[----:B------:R-:W-:-:S11]  /*1610*/  ISETP.GE.AND P1, PT, R10, RZ, PT ;  /* 0x000000ff0a00720c */ /* 0x000fd60003f26270 */
[----:B------:R-:W-:Y:S01]  /*1620*/  @P0 MOV R8, RZ ;  /* 0x000000ff00080202 */ /* 0x000fe20000000f00 */
[----:B------:R-:W-:Y:S02]  /*1630*/  @!P0 IMAD.MOV.U32 R8, RZ, RZ, -0x40 ;  /* 0xffffffc0ff088424 */ /* 0x000fe400078e00ff */
[----:B------:R-:W-:Y:S01]  /*1640*/  @!P0 FFMA R0, R0, 1.84467440737095516160e+19, RZ ;  /* 0x5f80000000008823 */ /* 0x000fe200000000ff */
[----:B------:R-:W-:Y:S02]  /*1650*/  @!P1 FFMA R5, R3, 1.84467440737095516160e+19, RZ ;  /* 0x5f80000003059823 */ /* 0x000fe400000000ff */
[----:B------:R-:W-:-:S07]  /*1660*/  @!P1 IADD3 R8, PT, PT, R8, 0x40, RZ ;  /* 0x0000004008089810 */ /* 0x000fce0007ffe0ff */
.L_x_23:
[----:B------:R-:W-:Y:S01]  /*1670*/  LEA R10, R14, 0xc0800000, 0x17 ;  /* 0xc08000000e0a7811 */ /* 0x000fe200078eb8ff */
[----:B------:R-:W-:Y:S03]  /*1680*/  BSSY.RECONVERGENT B2, `(.L_x_28) ;  /* 0x0000036000027945 */ /* 0x000fe60003800200 */
[----:B------:R-:W-:Y:S02]  /*1690*/  IADD3 R10, PT, PT, -R10, R5, RZ ;  /* 0x000000050a0a7210 */ /* 0x000fe40007ffe1ff */
[----:B------:R-:W-:Y:S02]  /*16a0*/  IADD3 R5, PT, PT, R12, -0x7f, RZ ;  /* 0xffffff810c057810 */ /* 0x000fe40007ffe0ff */
[----:B------:R-:W0:Y:S01]  /*16b0*/  MUFU.RCP R9, R10 ;  /* 0x0000000a00097308 */ /* 0x000e220000001000 */
[----:B------:R-:W-:Y:S02]  /*16c0*/  FADD.FTZ R11, -R10, -RZ ;  /* 0x800000ff0a0b7221 */ /* 0x000fe40000010100 */
[----:B------:R-:W-:-:S02]  /*16d0*/  IMAD R0, R5, -0x800000, R0 ;  /* 0xff80000005007824 */ /* 0x000fc400078e0200 */
[----:B0-----:R-:W-:-:S04]  /*16e0*/  FFMA R12, R9, R11, 1 ;  /* 0x3f800000090c7423 */ /* 0x001fc8000000000b */
[----:B------:R-:W-:-:S04]  /*16f0*/  FFMA R16, R9, R12, R9 ;  /* 0x0000000c09107223 */ /* 0x000fc80000000009 */
[----:B------:R-:W-:-:S04]  /*1700*/  FFMA R9, R0, R16, RZ ;  /* 0x0000001000097223 */ /* 0x000fc800000000ff */
[----:B------:R-:W-:-:S04]  /*1710*/  FFMA R12, R11, R9, R0 ;  /* 0x000000090b0c7223 */ /* 0x000fc80000000000 */
[----:B------:R-:W-:Y:S01]  /*1720*/  FFMA R13, R16, R12, R9 ;  /* 0x0000000c100d7223 */ /* 0x000fe20000000009 */
[----:B------:R-:W-:-:S03]  /*1730*/  IADD3 R9, PT, PT, R5, 0x7f, -R14 ;  /* 0x0000007f05097810 */ /* 0x000fc60007ffe80e */
[----:B------:R-:W-:Y:S01]  /*1740*/  FFMA R12, R11, R13, R0 ;  /* 0x0000000d0b0c7223 */ /* 0x000fe20000000000 */
[----:B------:R-:W-:-:S03]  /*1750*/  IADD3 R9, PT, PT, R9, R8, RZ ;  /* 0x0000000809097210 */ /* 0x000fc60007ffe0ff */
[----:B------:R-:W-:-:S05]  /*1760*/  FFMA R0, R16, R12, R13 ;  /* 0x0000000c10007223 */ /* 0x000fca000000000d */
[----:B------:R-:W-:-:S04]  /*1770*/  SHF.R.U32.HI R5, RZ, 0x17, R0 ;  /* 0x00000017ff057819 */ /* 0x000fc80000011600 */
[----:B------:R-:W-:-:S04]  /*1780*/  LOP3.LUT R5, R5, 0xff, RZ, 0xc0, !PT ;  /* 0x000000ff05057812 */ /* 0x000fc800078ec0ff */
[----:B------:R-:W-:-:S04]  /*1790*/  IADD3 R11, PT, PT, R5, R9, RZ ;  /* 0x00000009050b7210 */ /* 0x000fc80007ffe0ff */
[----:B------:R-:W-:-:S04]  /*17a0*/  IADD3 R5, PT, PT, R11, -0x1, RZ ;  /* 0xffffffff0b057810 */ /* 0x000fc80007ffe0ff */
[----:B------:R-:W-:-:S13]  /*17b0*/  ISETP.GE.U32.AND P0, PT, R5, 0xfe, PT ;  /* 0x000000fe0500780c */ /* 0x000fda0003f06070 */
[----:B------:R-:W-:Y:S05]  /*17c0*/  @!P0 BRA `(.L_x_29) ;  /* 0x0000000000808947 */ /* 0x000fea0003800000 */
[----:B------:R-:W-:-:S13]  /*17d0*/  ISETP.GT.AND P0, PT, R11, 0xfe, PT ;  /* 0x000000fe0b00780c */ /* 0x000fda0003f04270 */
[----:B------:R-:W-:Y:S05]  /*17e0*/  @P0 BRA `(.L_x_30) ;  /* 0x00000000006c0947 */ /* 0x000fea0003800000 */
[----:B------:R-:W-:-:S13]  /*17f0*/  ISETP.GE.AND P0, PT, R11, 0x1, PT ;  /* 0x000000010b00780c */ /* 0x000fda0003f06270 */
[----:B------:R-:W-:Y:S05]  /*1800*/  @P0 BRA `(.L_x_31) ;  /* 0x0000000000740947 */ /* 0x000fea0003800000 */
[----:B------:R-:W-:Y:S02]  /*1810*/  ISETP.GE.AND P0, PT, R11, -0x18, PT ;  /* 0xffffffe80b00780c */ /* 0x000fe40003f06270 */
[----:B------:R-:W-:-:S11]  /*1820*/  LOP3.LUT R0, R0, 0x80000000, RZ, 0xc0, !PT ;  /* 0x8000000000007812 */ /* 0x000fd600078ec0ff */
[----:B------:R-:W-:Y:S05]  /*1830*/  @!P0 BRA `(.L_x_31) ;  /* 0x0000000000688947 */ /* 0x000fea0003800000 */
[CCC-:B------:R-:W-:Y:S01]  /*1840*/  FFMA.RZ R5, R16.reuse, R12.reuse, R13.reuse ;  /* 0x0000000c10057223 */ /* 0x1c0fe2000000c00d */
[C---:B------:R-:W-:Y:S01]  /*1850*/  IADD3 R10, PT, PT, R11.reuse, 0x20, RZ ;  /* 0x000000200b0a7810 */ /* 0x040fe20007ffe0ff */
[CCC-:B------:R-:W-:Y:S01]  /*1860*/  FFMA.RM R8, R16.reuse, R12.reuse, R13.reuse ;  /* 0x0000000c10087223 */ /* 0x1c0fe2000000400d */
[----:B------:R-:W-:Y:S02]  /*1870*/  ISETP.NE.AND P3, PT, R11, RZ, PT ;  /* 0x000000ff0b00720c */ /* 0x000fe40003f65270 */
[----:B------:R-:W-:Y:S01]  /*1880*/  LOP3.LUT R9, R5, 0x7fffff, RZ, 0xc0, !PT ;  /* 0x007fffff05097812 */ /* 0x000fe200078ec0ff */
[----:B------:R-:W-:Y:S01]  /*1890*/  FFMA.RP R5, R16, R12, R13 ;  /* 0x0000000c10057223 */ /* 0x000fe2000000800d */
[----:B------:R-:W-:Y:S02]  /*18a0*/  ISETP.NE.AND P1, PT, R11, RZ, PT ;  /* 0x000000ff0b00720c */ /* 0x000fe40003f25270 */
[----:B------:R-:W-:Y:S02]  /*18b0*/  LOP3.LUT R9, R9, 0x800000, RZ, 0xfc, !PT ;  /* 0x0080000009097812 */ /* 0x000fe400078efcff */
[----:B------:R-:W-:-:S02]  /*18c0*/  IADD3 R11, PT, PT, -R11, RZ, RZ ;  /* 0x000000ff0b0b7210 */ /* 0x000fc40007ffe1ff */
[----:B------:R-:W-:Y:S02]  /*18d0*/  SHF.L.U32 R10, R9, R10, RZ ;  /* 0x0000000a090a7219 */ /* 0x000fe400000006ff */
[----:B------:R-:W-:Y:S02]  /*18e0*/  FSETP.NEU.FTZ.AND P0, PT, R5, R8, PT ;  /* 0x000000080500720b */ /* 0x000fe40003f1d000 */
[----:B------:R-:W-:Y:S02]  /*18f0*/  SEL R8, R11, RZ, P3 ;  /* 0x000000ff0b087207 */ /* 0x000fe40001800000 */
[----:B------:R-:W-:Y:S02]  /*1900*/  ISETP.NE.AND P1, PT, R10, RZ, P1 ;  /* 0x000000ff0a00720c */ /* 0x000fe40000f25270 */
[----:B------:R-:W-:Y:S02]  /*1910*/  SHF.R.U32.HI R8, RZ, R8, R9 ;  /* 0x00000008ff087219 */ /* 0x000fe40000011609 */
[----:B------:R-:W-:-:S02]  /*1920*/  PLOP3.LUT P0, PT, P0, P1, PT, 0xf8, 0x8f ;  /* 0x00000000008f781c */ /* 0x000fc40000703f70 */
[----:B------:R-:W-:Y:S02]  /*1930*/  SHF.R.U32.HI R10, RZ, 0x1, R8 ;  /* 0x00000001ff0a7819 */ /* 0x000fe40000011608 */
[----:B------:R-:W-:-:S04]  /*1940*/  SEL R5, RZ, 0x1, !P0 ;  /* 0x00000001ff057807 */ /* 0x000fc80004000000 */
[----:B------:R-:W-:-:S04]  /*1950*/  LOP3.LUT R5, R5, 0x1, R10, 0xf8, !PT ;  /* 0x0000000105057812 */ /* 0x000fc800078ef80a */
[----:B------:R-:W-:-:S04]  /*1960*/  LOP3.LUT R5, R5, R8, RZ, 0xc0, !PT ;  /* 0x0000000805057212 */ /* 0x000fc800078ec0ff */
[----:B------:R-:W-:-:S04]  /*1970*/  IADD3 R5, PT, PT, R10, R5, RZ ;  /* 0x000000050a057210 */ /* 0x000fc80007ffe0ff */
[----:B------:R-:W-:Y:S01]  /*1980*/  LOP3.LUT R0, R5, R0, RZ, 0xfc, !PT ;  /* 0x0000000005007212 */ /* 0x000fe200078efcff */
[----:B------:R-:W-:Y:S06]  /*1990*/  BRA `(.L_x_31) ;  /* 0x0000000000107947 */ /* 0x000fec0003800000 */
.L_x_30:
[----:B------:R-:W-:-:S04]  /*19a0*/  LOP3.LUT R0, R0, 0x80000000, RZ, 0xc0, !PT ;  /* 0x8000000000007812 */ /* 0x000fc800078ec0ff */
[----:B------:R-:W-:Y:S01]  /*19b0*/  LOP3.LUT R0, R0, 0x7f800000, RZ, 0xfc, !PT ;  /* 0x7f80000000007812 */ /* 0x000fe200078efcff */
[----:B------:R-:W-:Y:S06]  /*19c0*/  BRA `(.L_x_31) ;  /* 0x0000000000047947 */ /* 0x000fec0003800000 */
.L_x_29:
[----:B------:R-:W-:-:S07]  /*19d0*/  LEA R0, R9, R0, 0x17 ;  /* 0x0000000009007211 */ /* 0x000fce00078eb8ff */
.L_x_31:
[----:B------:R-:W-:Y:S05]  /*19e0*/  BSYNC.RECONVERGENT B2 ;  /* 0x0000000000027941 */ /* 0x000fea0003800200 */
.L_x_28:
[----:B------:R-:W-:Y:S05]  /*19f0*/  BRA `(.L_x_32) ;  /* 0x0000000000207947 */ /* 0x000fea0003800000 */
.L_x_27:
[----:B------:R-:W-:-:S04]  /*1a00*/  LOP3.LUT R0, R5, 0x80000000, R0, 0x48, !PT ;  /* 0x8000000005007812 */ /* 0x000fc800078e4800 */
[----:B------:R-:W-:Y:S01]  /*1a10*/  LOP3.LUT R0, R0, 0x7f800000, RZ, 0xfc, !PT ;  /* 0x7f80000000007812 */ /* 0x000fe200078efcff */
[----:B------:R-:W-:Y:S06]  /*1a20*/  BRA `(.L_x_32) ;  /* 0x0000000000147947 */ /* 0x000fec0003800000 */
.L_x_26:
[----:B------:R-:W-:Y:S01]  /*1a30*/  LOP3.LUT R0, R5, 0x80000000, R0, 0x48, !PT ;  /* 0x8000000005007812 */ /* 0x000fe200078e4800 */
[----:B------:R-:W-:Y:S06]  /*1a40*/  BRA `(.L_x_32) ;  /* 0x00000000000c7947 */ /* 0x000fec0003800000 */
.L_x_25:
[----:B------:R-:W0:Y:S01]  /*1a50*/  MUFU.RSQ R0, -QNAN ;  /* 0xffc0000000007908 */ /* 0x000e220000001400 */
[----:B------:R-:W-:Y:S05]  /*1a60*/  BRA `(.L_x_32) ;  /* 0x0000000000047947 */ /* 0x000fea0003800000 */
.L_x_24:
[----:B------:R-:W-:-:S07]  /*1a70*/  FADD.FTZ R0, R0, R3 ;  /* 0x0000000300007221 */ /* 0x000fce0000010000 */
.L_x_32:
[----:B------:R-:W-:Y:S05]  /*1a80*/  BSYNC.RECONVERGENT B1 ;  /* 0x0000000000017941 */ /* 0x000fea0003800200 */
.L_x_22:
[----:B------:R-:W-:-:S04]  /*1a90*/  HFMA2 R5, -RZ, RZ, 0, 0 ;  /* 0x00000000ff057431 */ /* 0x000fc800000001ff */
[----:B0-----:R-:W-:Y:S05]  /*1aa0*/  RET.REL.NODEC R4 `(_Z17calculateVariancePKfPfiii) ;  /* 0xffffffe404547950 */ /* 0x001fea0003c3ffff */
.L_x_33:
        /* <DEDUP_REMOVED lines=13> */
.L_x_68:


//--------------------- .text._Z12calculateSMAPKfPfiii --------------------------
	.section	.text._Z12calculateSMAPKfPfiii,"ax",@progbits
	.align	128
        .global         _Z12calculateSMAPKfPfiii
        .type           _Z12calculateSMAPKfPfiii,@function
        .size           _Z12calculateSMAPKfPfiii,(.L_x_69 - _Z12calculateSMAPKfPfiii)
        .other          _Z12calculateSMAPKfPfiii,@"STO_CUDA_ENTRY STV_DEFAULT"
_Z12calculateSMAPKfPfiii:
.text._Z12calculateSMAPKfPfiii:
[----:B------:R-:W-:Y:S01]  /*0000*/  LDC R1, c[0x0][0x37c] ;  /* 0x0000df00ff017b82 */ /* 0x000fe20000000800 */
[----:B------:R-:W0:Y:S07]  /*0010*/  S2R R7, SR_TID.X ;  /* 0x0000000000077919 */ /* 0x000e2e0000002100 */
[----:B------:R-:W1:Y:S08]  /*0020*/  LDC R0, c[0x0][0x398] ;  /* 0x0000e600ff007b82 */ /* 0x000e700000000800 */
[----:B------:R-:W1:Y:S08]  /*0030*/  LDC.64 R2, c[0x0][0x390] ;  /* 0x0000e400ff027b82 */ /* 0x000e700000000a00 */
[----:B------:R-:W0:Y:S08]  /*0040*/  S2UR UR4, SR_CTAID.X ;  /* 0x00000000000479c3 */ /* 0x000e300000002500 */
[----:B------:R-:W0:Y:S01]  /*0050*/  LDC R6, c[0x0][0x360] ;  /* 0x0000d800ff067b82 */ /* 0x000e220000000800 */
[----:B-1----:R-:W-:-:S02]  /*0060*/  IMAD.IADD R5, R3, 0x1, -R0 ;  /* 0x0000000103057824 */ /* 0x002fc400078e0a00 */
[----:B0-----:R-:W-:Y:S02]  /*0070*/  IMAD R6, R6, UR4, R7 ;  /* 0x0000000406067c24 */ /* 0x001fe4000f8e0207 */
[----:B------:R-:W-:-:S05]  /*0080*/  IMAD R7, R5, R2, R2 ;  /* 0x0000000205077224 */ /* 0x000fca00078e0202 */
[----:B------:R-:W-:-:S13]  /*0090*/  ISETP.GE.AND P0, PT, R6, R7, PT ;  /* 0x000000070600720c */ /* 0x000fda0003f06270 */
[----:B------:R-:W-:Y:S05]  /*00a0*/  @P0 EXIT ;  /* 0x000000000000094d */ /* 0x000fea0003800000 */
[----:B------:R-:W-:Y:S01]  /*00b0*/  VIADD R9, R5, 0x1 ;  /* 0x0000000105097836 */ /* 0x000fe20000000000 */
[----:B------:R-:W-:Y:S01]  /*00c0*/  IABS R10, R6 ;  /* 0x00000006000a7213 */ /* 0x000fe20000000000 */
[----:B------:R-:W0:Y:S01]  /*00d0*/  LDCU.64 UR6, c[0x0][0x358] ;  /* 0x00006b00ff0677ac */ /* 0x000e220008000a00 */
[----:B------:R-:W-:Y:S02]  /*00e0*/  ISETP.GE.AND P3, PT, R0, 0x1, PT ;  /* 0x000000010000780c */ /* 0x000fe40003f66270 */
[-C--:B------:R-:W-:Y:S02]  /*00f0*/  IABS R11, R9.reuse ;  /* 0x00000009000b7213 */ /* 0x080fe40000000000 */
[----:B------:R-:W-:Y:S02]  /*0100*/  IABS R12, R9 ;  /* 0x00000009000c7213 */ /* 0x000fe40000000000 */
[----:B------:R-:W1:Y:S01]  /*0110*/  I2F.RP R2, R11 ;  /* 0x0000000b00027306 */ /* 0x000e620000209400 */
[----:B------:R-:W-:-:S07]  /*0120*/  ISETP.GE.AND P2, PT, R6, RZ, PT ;  /* 0x000000ff0600720c */ /* 0x000fce0003f46270 */
[----:B-1----:R-:W1:Y:S02]  /*0130*/  MUFU.RCP R2, R2 ;  /* 0x0000000200027308 */ /* 0x002e640000001000 */
[----:B-1----:R-:W-:Y:S01]  /*0140*/  IADD3 R4, PT, PT, R2, 0xffffffe, RZ ;  /* 0x0ffffffe02047810 */ /* 0x002fe20007ffe0ff */
[----:B------:R-:W-:-:S05]  /*0150*/  IMAD.MOV R2, RZ, RZ, -R12 ;  /* 0x000000ffff027224 */ /* 0x000fca00078e0a0c */
[----:B------:R1:W2:Y:S02]  /*0160*/  F2I.FTZ.U32.TRUNC.NTZ R5, R4 ;  /* 0x0000000400057305 */ /* 0x0002a4000021f000 */
[----:B-1----:R-:W-:Y:S02]  /*0170*/  HFMA2 R4, -RZ, RZ, 0, 0 ;  /* 0x00000000ff047431 */ /* 0x002fe400000001ff */
[----:B--2---:R-:W-:-:S04]  /*0180*/  IMAD.MOV R8, RZ, RZ, -R5 ;  /* 0x000000ffff087224 */ /* 0x004fc800078e0a05 */
[----:B------:R-:W-:Y:S02]  /*0190*/  IMAD R7, R8, R11, RZ ;  /* 0x0000000b08077224 */ /* 0x000fe400078e02ff */
[----:B------:R-:W-:Y:S02]  /*01a0*/  IMAD.MOV.U32 R8, RZ, RZ, R10 ;  /* 0x000000ffff087224 */ /* 0x000fe400078e000a */
[----:B------:R-:W-:-:S06]  /*01b0*/  IMAD.HI.U32 R5, R5, R7, R4 ;  /* 0x0000000705057227 */ /* 0x000fcc00078e0004 */
[----:B------:R-:W-:-:S04]  /*01c0*/  IMAD.HI.U32 R5, R5, R8, RZ ;  /* 0x0000000805057227 */ /* 0x000fc800078e00ff */
[----:B------:R-:W-:-:S05]  /*01d0*/  IMAD R2, R5, R2, R8 ;  /* 0x0000000205027224 */ /* 0x000fca00078e0208 */
[----:B------:R-:W-:-:S13]  /*01e0*/  ISETP.GT.U32.AND P0, PT, R11, R2, PT ;  /* 0x000000020b00720c */ /* 0x000fda0003f04070 */
[----:B------:R-:W-:-:S05]  /*01f0*/  @!P0 IMAD.IADD R2, R2, 0x1, -R11 ;  /* 0x0000000102028824 */ /* 0x000fca00078e0a0b */
[----:B------:R-:W-:Y:S02]  /*0200*/  ISETP.GT.U32.AND P1, PT, R11, R2, PT ;  /* 0x000000020b00720c */ /* 0x000fe40003f24070 */
[----:B------:R-:W-:-:S04]  /*0210*/  IADD3 R7, PT, PT, R2, -R11, RZ ;  /* 0x8000000b02077210 */ /* 0x000fc80007ffe0ff */
[----:B------:R-:W-:Y:S01]  /*0220*/  SEL R4, R7, R2, !P1 ;  /* 0x0000000207047207 */ /* 0x000fe20004800000 */
[----:B------:R-:W-:-:S04]  /*0230*/  IMAD.MOV.U32 R7, RZ, RZ, RZ ;  /* 0x000000ffff077224 */ /* 0x000fc800078e00ff */
[----:B------:R-:W-:Y:S01]  /*0240*/  @!P2 IMAD.MOV R4, RZ, RZ, -R4 ;  /* 0x000000ffff04a224 */ /* 0x000fe200078e0a04 */
[----:B0-----:R-:W-:Y:S06]  /*0250*/  @!P3 BRA `(.L_x_34) ;  /* 0x0000000400d4b947 */ /* 0x001fec0003800000 */
[----:B------:R-:W-:Y:S01]  /*0260*/  ISETP.GE.U32.AND P1, PT, R2, R11, PT ;  /* 0x0000000b0200720c */ /* 0x000fe20003f26070 */
[----:B------:R-:W-:Y:S01]  /*0270*/  IMAD.MOV.U32 R10, RZ, RZ, RZ ;  /* 0x000000ffff0a7224 */ /* 0x000fe200078e00ff */
[-C--:B------:R-:W-:Y:S02]  /*0280*/  LOP3.LUT R2, R6, R9.reuse, RZ, 0x3c, !PT ;  /* 0x0000000906027212 */ /* 0x080fe400078e3cff */
[----:B------:R-:W-:Y:S02]  /*0290*/  @!P0 IADD3 R5, PT, PT, R5, 0x1, RZ ;  /* 0x0000000105058810 */ /* 0x000fe40007ffe0ff */
[----:B------:R-:W-:Y:S02]  /*02a0*/  ISETP.GE.AND P2, PT, R2, RZ, PT ;  /* 0x000000ff0200720c */ /* 0x000fe40003f46270 */
[----:B------:R-:W-:Y:S02]  /*02b0*/  ISETP.NE.AND P0, PT, R9, RZ, PT ;  /* 0x000000ff0900720c */ /* 0x000fe40003f05270 */
[----:B------:R-:W-:-:S02]  /*02c0*/  LOP3.LUT R9, RZ, R9, RZ, 0x33, !PT ;  /* 0x00000009ff097212 */ /* 0x000fc400078e33ff */
[C---:B------:R-:W-:Y:S01]  /*02d0*/  LOP3.LUT R25, R0.reuse, 0xf, RZ, 0xc0, !PT ;  /* 0x0000000f00197812 */ /* 0x040fe200078ec0ff */
[----:B------:R-:W-:Y:S01]  /*02e0*/  @P1 VIADD R5, R5, 0x1 ;  /* 0x0000000105051836 */ /* 0x000fe20000000000 */
[----:B------:R-:W-:Y:S02]  /*02f0*/  ISETP.GE.U32.AND P1, PT, R0, 0x10, PT ;  /* 0x000000100000780c */ /* 0x000fe40003f26070 */
[----:B------:R-:W-:Y:S02]  /*0300*/  SEL R2, R9, R4, !P0 ;  /* 0x0000000409027207 */ /* 0x000fe40004000000 */
[----:B------:R-:W-:Y:S01]  /*0310*/  MOV R7, RZ ;  /* 0x000000ff00077202 */ /* 0x000fe20000000f00 */
[----:B------:R-:W-:Y:S01]  /*0320*/  @!P2 IMAD.MOV R5, RZ, RZ, -R5 ;  /* 0x000000ffff05a224 */ /* 0x000fe200078e0a05 */
[----:B------:R-:W-:-:S04]  /*0330*/  ISETP.NE.AND P2, PT, R25, RZ, PT ;  /* 0x000000ff1900720c */ /* 0x000fc80003f45270 */
[----:B------:R-:W-:-:S05]  /*0340*/  SEL R8, R9, R5, !P0 ;  /* 0x0000000509087207 */ /* 0x000fca0004000000 */
[----:B------:R-:W-:Y:S01]  /*0350*/  IMAD R9, R8, R3, R2 ;  /* 0x0000000308097224 */ /* 0x000fe200078e0202 */
[----:B------:R-:W-:Y:S06]  /*0360*/  @!P1 BRA `(.L_x_35) ;  /* 0x0000000000b89947 */ /* 0x000fec0003800000 */
[----:B------:R-:W0:Y:S01]  /*0370*/  LDCU.64 UR4, c[0x0][0x380] ;  /* 0x00007000ff0477ac */ /* 0x000e220008000a00 */
[----:B------:R-:W-:Y:S01]  /*0380*/  LOP3.LUT R10, R0, 0x7ffffff0, RZ, 0xc0, !PT ;  /* 0x7ffffff0000a7812 */ /* 0x000fe200078ec0ff */
[----:B------:R-:W-:Y:S01]  /*0390*/  IMAD.MOV.U32 R7, RZ, RZ, RZ ;  /* 0x000000ffff077224 */ /* 0x000fe200078e00ff */
[----:B------:R-:W-:-:S03]  /*03a0*/  MOV R11, R9 ;  /* 0x00000009000b7202 */ /* 0x000fc60000000f00 */
[----:B------:R-:W-:Y:S01]  /*03b0*/  IMAD.MOV R26, RZ, RZ, -R10 ;  /* 0x000000ffff1a7224 */ /* 0x000fe200078e0a0a */
[----:B0-----:R-:W-:-:S04]  /*03c0*/  UIADD3 UR4, UP0, UPT, UR4, 0x20, URZ ;  /* 0x0000002004047890 */ /* 0x001fc8000ff1e0ff */
[----:B------:R-:W-:-:S12]  /*03d0*/  UIADD3.X UR5, UPT, UPT, URZ, UR5, URZ, UP0, !UPT ;  /* 0x00000005ff057290 */ /* 0x000fd800087fe4ff */
.L_x_36:
        /* <DEDUP_REMOVED lines=22> */
[----:B------:R-:W-:Y:S02]  /*0540*/  VIADD R26, R26, 0x10 ;  /* 0x000000101a1a7836 */ /* 0x000fe40000000000 */
[----:B------:R-:W-:Y:S02]  /*0550*/  VIADD R11, R11, 0x10 ;  /* 0x000000100b0b7836 */ /* 0x000fe40000000000 */
        /* <DEDUP_REMOVED lines=15> */
.L_x_35:
        /* <DEDUP_REMOVED lines=16> */
[----:B------:R-:W-:-:S02]  /*0750*/  VIADD R10, R10, 0x8 ;  /* 0x000000080a0a7836 */ /* 0x000fc40000000000 */
        /* <DEDUP_REMOVED lines=8> */
.L_x_37:
        /* <DEDUP_REMOVED lines=17> */
.L_x_38:
[----:B------:R-:W-:Y:S05]  /*08f0*/  @!P1 BRA `(.L_x_34) ;  /* 0x00000000002c9947 */ /* 0x000fea0003800000 */
[----:B------:R-:W0:Y:S01]  /*0900*/  LDC.64 R4, c[0x0][0x380] ;  /* 0x0000e000ff047b82 */ /* 0x000e220000000a00 */
[----:B------:R-:W-:Y:S02]  /*0910*/  IMAD.IADD R2, R2, 0x1, R10 ;  /* 0x0000000102027824 */ /* 0x000fe400078e020a */
[----:B------:R-:W-:Y:S02]  /*0920*/  IMAD.MOV R11, RZ, RZ, -R11 ;  /* 0x000000ffff0b7224 */ /* 0x000fe400078e0a0b */
[----:B------:R-:W-:-:S07]  /*0930*/  IMAD R9, R8, R3, R2 ;  /* 0x0000000308097224 */ /* 0x000fce00078e0202 */
.L_x_39:
[----:B0-----:R-:W-:-:S06]  /*0940*/  IMAD.WIDE R2, R9, 0x4, R4 ;  /* 0x0000000409027825 */ /* 0x001fcc00078e0204 */
[----:B------:R-:W2:Y:S01]  /*0950*/  LDG.E R2, desc[UR6][R2.64] ;  /* 0x0000000602027981 */ /* 0x000ea2000c1e1900 */
[----:B------:R-:W-:Y:S01]  /*0960*/  IADD3 R11, PT, PT, R11, 0x1, RZ ;  /* 0x000000010b0b7810 */ /* 0x000fe20007ffe0ff */
[----:B------:R-:W-:-:S03]  /*0970*/  VIADD R9, R9, 0x1 ;  /* 0x0000000109097836 */ /* 0x000fc60000000000 */
[----:B------:R-:W-:Y:S01]  /*0980*/  ISETP.NE.AND P0, PT, R11, RZ, PT ;  /* 0x000000ff0b00720c */ /* 0x000fe20003f05270 */
[----:B--2---:R-:W-:-:S12]  /*0990*/  FADD R7, R2, R7 ;  /* 0x0000000702077221 */ /* 0x004fd80000000000 */
[----:B------:R-:W-:Y:S05]  /*09a0*/  @P0 BRA `(.L_x_39) ;  /* 0xfffffffc00e40947 */ /* 0x000fea000383ffff */
.L_x_34:
        /* <DEDUP_REMOVED lines=10> */
[----:B------:R-:W-:Y:S01]  /*0a50*/  IMAD.MOV.U32 R3, RZ, RZ, R7 ;  /* 0x000000ffff037224 */ /* 0x000fe200078e0007 */
[----:B------:R-:W-:-:S07]  /*0a60*/  MOV R2, 0xa80 ;  /* 0x00000a8000027802 */ /* 0x000fce0000000f00 */
[----:B------:R-:W-:Y:S05]  /*0a70*/  CALL.REL.NOINC `($__internal_1_$__cuda_sm3x_div_rn_noftz_f32_slowpath) ;  /* 0x0000000000187944 */ /* 0x000fea0003c00000 */
[----:B------:R-:W-:-:S07]  /*0a80*/  MOV R5, R0 ;  /* 0x0000000000057202 */ /* 0x000fce0000000f00 */
.L_x_41:
[----:B------:R-:W-:Y:S05]  /*0a90*/  BSYNC.RECONVERGENT B0 ;  /* 0x0000000000007941 */ /* 0x000fea0003800200 */
.L_x_40:
[----:B------:R-:W0:Y:S02]  /*0aa0*/  LDC.64 R2, c[0x0][0x388] ;  /* 0x0000e200ff027b82 */ /* 0x000e240000000a00 */
[----:B0-----:R-:W-:-:S05]  /*0ab0*/  IMAD.WIDE R6, R6, 0x4, R2 ;  /* 0x0000000406067825 */ /* 0x001fca00078e0202 */
[----:B------:R-:W-:Y:S01]  /*0ac0*/  STG.E desc[UR6][R6.64], R5 ;  /* 0x0000000506007986 */ /* 0x000fe2000c101906 */
[----:B------:R-:W-:Y:S05]  /*0ad0*/  EXIT ;  /* 0x000000000000794d */ /* 0x000fea0003800000 */
        .weak           $__internal_1_$__cuda_sm3x_div_rn_noftz_f32_slowpath
        .type           $__internal_1_$__cuda_sm3x_div_rn_noftz_f32_slowpath,@function
        .size           $__internal_1_$__cuda_sm3x_div_rn_noftz_f32_slowpath,(.L_x_69 - $__internal_1_$__cuda_sm3x_div_rn_noftz_f32_slowpath)
$__internal_1_$__cuda_sm3x_div_rn_noftz_f32_slowpath:
[----:B------:R-:W-:Y:S01]  /*0ae0*/  SHF.R.U32.HI R5, RZ, 0x17, R4 ;  /* 0x00000017ff057819 */ /* 0x000fe20000011604 */
[----:B------:R-:W-:Y:S01]  /*0af0*/  BSSY.RECONVERGENT B1, `(.L_x_42) ;  /* 0x0000063000017945 */ /* 0x000fe20003800200 */
[----:B------:R-:W-:Y:S02]  /*0b00*/  SHF.R.U32.HI R0, RZ, 0x17, R3 ;  /* 0x00000017ff007819 */ /* 0x000fe40000011603 */
[----:B------:R-:W-:Y:S02]  /*0b10*/  LOP3.LUT R5, R5, 0xff, RZ, 0xc0, !PT ;  /* 0x000000ff05057812 */ /* 0x000fe400078ec0ff */
[----:B------:R-:W-:-:S03]  /*0b20*/  LOP3.LUT R10, R0, 0xff, RZ, 0xc0, !PT ;  /* 0x000000ff000a7812 */ /* 0x000fc600078ec0ff */
[----:B------:R-:W-:Y:S02]  /*0b30*/  VIADD R8, R5, 0xffffffff ;  /* 0xffffffff05087836 */ /* 0x000fe40000000000 */
[----:B------:R-:W-:-:S03]  /*0b40*/  VIADD R9, R10, 0xffffffff ;  /* 0xffffffff0a097836 */ /* 0x000fc60000000000 */
[----:B------:R-:W-:-:S04]  /*0b50*/  ISETP.GT.U32.AND P0, PT, R8, 0xfd, PT ;  /* 0x000000fd0800780c */ /* 0x000fc80003f04070 */
[----:B------:R-:W-:-:S13]  /*0b60*/  ISETP.GT.U32.OR P0, PT, R9, 0xfd, P0 ;  /* 0x000000fd0900780c */ /* 0x000fda0000704470 */
[----:B------:R-:W-:Y:S01]  /*0b70*/  @!P0 MOV R7, RZ ;  /* 0x000000ff00078202 */ /* 0x000fe20000000f00 */
[----:B------:R-:W-:Y:S06]  /*0b80*/  @!P0 BRA `(.L_x_43) ;  /* 0x0000000000608947 */ /* 0x000fec0003800000 */
[----:B------:R-:W-:Y:S01]  /*0b90*/  FSETP.GTU.FTZ.AND P0, PT, |R3|, +INF , PT ;  /* 0x7f8000000300780b */ /* 0x000fe20003f1c200 */
[----:B------:R-:W-:Y:S01]  /*0ba0*/  IMAD.MOV.U32 R0, RZ, RZ, R4 ;  /* 0x000000ffff007224 */ /* 0x000fe200078e0004 */
        /* <DEDUP_REMOVED lines=17> */
[----:B------:R-:W-:Y:S01]  /*0cc0*/  @P0 IMAD.MOV.U32 R7, RZ, RZ, RZ ;  /* 0x000000ffff070224 */ /* 0x000fe200078e00ff */
[----:B------:R-:W-:Y:S01]  /*0cd0*/  @!P0 MOV R7, 0xffffffc0 ;  /* 0xffffffc000078802 */ /* 0x000fe20000000f00 */
[----:B------:R-:W-:Y:S01]  /*0ce0*/  @!P0 FFMA R3, R3, 1.84467440737095516160e+19, RZ ;  /* 0x5f80000003038823 */ /* 0x000fe200000000ff */
[----:B------:R-:W-:-:S03]  /*0cf0*/  @!P1 FFMA R4, R0, 1.84467440737095516160e+19, RZ ;  /* 0x5f80000000049823 */ /* 0x000fc600000000ff */
[----:B------:R-:W-:-:S07]  /*0d00*/  @!P1 VIADD R7, R7, 0x40 ;  /* 0x0000004007079836 */ /* 0x000fce0000000000 */
.L_x_43:
[----:B------:R-:W-:Y:S01]  /*0d10*/  LEA R9, R5, 0xc0800000, 0x17 ;  /* 0xc080000005097811 */ /* 0x000fe200078eb8ff */
[----:B------:R-:W-:Y:S04]  /*0d20*/  BSSY.RECONVERGENT B2, `(.L_x_48) ;  /* 0x0000036000027945 */ /* 0x000fe80003800200 */
[----:B------:R-:W-:Y:S01]  /*0d30*/  IMAD.IADD R9, R4, 0x1, -R9 ;  /* 0x0000000104097824 */ /* 0x000fe200078e0a09 */
[----:B------:R-:W-:-:S03]  /*0d40*/  IADD3 R4, PT, PT, R10, -0x7f, RZ ;  /* 0xffffff810a047810 */ /* 0x000fc60007ffe0ff */
[----:B------:R-:W0:Y:S01]  /*0d50*/  MUFU.RCP R8, R9 ;  /* 0x0000000900087308 */ /* 0x000e220000001000 */
[----:B------:R-:W-:Y:S01]  /*0d60*/  FADD.FTZ R11, -R9, -RZ ;  /* 0x800000ff090b7221 */ /* 0x000fe20000010100 */
[C---:B------:R-:W-:Y:S01]  /*0d70*/  IMAD R0, R4.reuse, -0x800000, R3 ;  /* 0xff80000004007824 */ /* 0x040fe200078e0203 */
[----:B------:R-:W-:-:S05]  /*0d80*/  IADD3 R4, PT, PT, R4, 0x7f, -R5 ;  /* 0x0000007f04047810 */ /* 0x000fca0007ffe805 */
[----:B------:R-:W-:Y:S02]  /*0d90*/  IMAD.IADD R4, R4, 0x1, R7 ;  /* 0x0000000104047824 */ /* 0x000fe400078e0207 */
[----:B0-----:R-:W-:-:S04]  /*0da0*/  FFMA R13, R8, R11, 1 ;  /* 0x3f800000080d7423 */ /* 0x001fc8000000000b */
[----:B------:R-:W-:-:S04]  /*0db0*/  FFMA R10, R8, R13, R8 ;  /* 0x0000000d080a7223 */ /* 0x000fc80000000008 */
[----:B------:R-:W-:-:S04]  /*0dc0*/  FFMA R3, R0, R10, RZ ;  /* 0x0000000a00037223 */ /* 0x000fc800000000ff */
[----:B------:R-:W-:-:S04]  /*0dd0*/  FFMA R8, R11, R3, R0 ;  /* 0x000000030b087223 */ /* 0x000fc80000000000 */
[----:B------:R-:W-:-:S04]  /*0de0*/  FFMA R13, R10, R8, R3 ;  /* 0x000000080a0d7223 */ /* 0x000fc80000000003 */
[----:B------:R-:W-:-:S04]  /*0df0*/  FFMA R8, R11, R13, R0 ;  /* 0x0000000d0b087223 */ /* 0x000fc80000000000 */
[----:B------:R-:W-:-:S05]  /*0e00*/  FFMA R0, R10, R8, R13 ;  /* 0x000000080a007223 */ /* 0x000fca000000000d */
[----:B------:R-:W-:-:S04]  /*0e10*/  SHF.R.U32.HI R3, RZ, 0x17, R0 ;  /* 0x00000017ff037819 */ /* 0x000fc80000011600 */
[----:B------:R-:W-:-:S04]  /*0e20*/  LOP3.LUT R3, R3, 0xff, RZ, 0xc0, !PT ;  /* 0x000000ff03037812 */ /* 0x000fc800078ec0ff */
[----:B------:R-:W-:-:S05]  /*0e30*/  IADD3 R7, PT, PT, R3, R4, RZ ;  /* 0x0000000403077210 */ /* 0x000fca0007ffe0ff */
[----:B------:R-:W-:-:S05]  /*0e40*/  VIADD R3, R7, 0xffffffff ;  /* 0xffffffff07037836 */ /* 0x000fca0000000000 */
        /* <DEDUP_REMOVED lines=10> */
[CCC-:B------:R-:W-:Y:S01]  /*0ef0*/  FFMA.RM R4, R10.reuse, R8.reuse, R13.reuse ;  /* 0x000000080a047223 */ /* 0x1c0fe2000000400d */
[C---:B------:R-:W-:Y:S02]  /*0f00*/  ISETP.NE.AND P2, PT, R7.reuse, RZ, PT ;  /* 0x000000ff0700720c */ /* 0x040fe40003f45270 */
[----:B------:R-:W-:Y:S02]  /*0f10*/  ISETP.NE.AND P1, PT, R7, RZ, PT ;  /* 0x000000ff0700720c */ /* 0x000fe40003f25270 */
[----:B------:R-:W-:Y:S01]  /*0f20*/  LOP3.LUT R5, R3, 0x7fffff, RZ, 0xc0, !PT ;  /* 0x007fffff03057812 */ /* 0x000fe200078ec0ff */
[----:B------:R-:W-:Y:S01]  /*0f30*/  FFMA.RP R3, R10, R8, R13 ;  /* 0x000000080a037223 */ /* 0x000fe2000000800d */
[----:B------:R-:W-:Y:S01]  /*0f40*/  IADD3 R8, PT, PT, R7, 0x20, RZ ;  /* 0x0000002007087810 */ /* 0x000fe20007ffe0ff */
[----:B------:R-:W-:Y:S01]  /*0f50*/  IMAD.MOV R7, RZ, RZ, -R7 ;  /* 0x000000ffff077224 */ /* 0x000fe200078e0a07 */
[----:B------:R-:W-:-:S02]  /*0f60*/  LOP3.LUT R5, R5, 0x800000, RZ, 0xfc, !PT ;  /* 0x0080000005057812 */ /* 0x000fc400078efcff */
[----:B------:R-:W-:Y:S02]  /*0f70*/  FSETP.NEU.FTZ.AND P0, PT, R3, R4, PT ;  /* 0x000000040300720b */ /* 0x000fe40003f1d000 */
[----:B------:R-:W-:Y:S02]  /*0f80*/  SHF.L.U32 R8, R5, R8, RZ ;  /* 0x0000000805087219 */ /* 0x000fe400000006ff */
        /* <DEDUP_REMOVED lines=11> */
.L_x_50:
[----:B------:R-:W-:-:S04]  /*1040*/  LOP3.LUT R0, R0, 0x80000000, RZ, 0xc0, !PT ;  /* 0x8000000000007812 */ /* 0x000fc800078ec0ff */
[----:B------:R-:W-:Y:S01]  /*1050*/  LOP3.LUT R0, R0, 0x7f800000, RZ, 0xfc, !PT ;  /* 0x7f80000000007812 */ /* 0x000fe200078efcff */
[----:B------:R-:W-:Y:S06]  /*1060*/  BRA `(.L_x_51) ;  /* 0x0000000000047947 */ /* 0x000fec0003800000 */
.L_x_49:
[----:B------:R-:W-:-:S07]  /*1070*/  IMAD R0, R4, 0x800000, R0 ;  /* 0x0080000004007824 */ /* 0x000fce00078e0200 */
.L_x_51:
[----:B------:R-:W-:Y:S05]  /*1080*/  BSYNC.RECONVERGENT B2 ;  /* 0x0000000000027941 */ /* 0x000fea0003800200 */
.L_x_48:
[----:B------:R-:W-:Y:S05]  /*1090*/  BRA `(.L_x_52) ;  /* 0x0000000000207947 */ /* 0x000fea0003800000 */
.L_x_47:
[----:B------:R-:W-:-:S04]  /*10a0*/  LOP3.LUT R0, R4, 0x80000000, R3, 0x48, !PT ;  /* 0x8000000004007812 */ /* 0x000fc800078e4803 */
[----:B------:R-:W-:Y:S01]  /*10b0*/  LOP3.LUT R0, R0, 0x7f800000, RZ, 0xfc, !PT ;  /* 0x7f80000000007812 */ /* 0x000fe200078efcff */
[----:B------:R-:W-:Y:S06]  /*10c0*/  BRA `(.L_x_52) ;  /* 0x0000000000147947 */ /* 0x000fec0003800000 */
.L_x_46:
[----:B------:R-:W-:Y:S01]  /*10d0*/  LOP3.LUT R0, R4, 0x80000000, R3, 0x48, !PT ;  /* 0x8000000004007812 */ /* 0x000fe200078e4803 */
[----:B------:R-:W-:Y:S06]  /*10e0*/  BRA `(.L_x_52) ;  /* 0x00000000000c7947 */ /* 0x000fec0003800000 */
.L_x_45:
[----:B------:R-:W0:Y:S01]  /*10f0*/  MUFU.RSQ R0, -QNAN ;  /* 0xffc0000000007908 */ /* 0x000e220000001400 */
[----:B------:R-:W-:Y:S05]  /*1100*/  BRA `(.L_x_52) ;  /* 0x0000000000047947 */ /* 0x000fea0003800000 */
.L_x_44:
[----:B------:R-:W-:-:S07]  /*1110*/  FADD.FTZ R0, R3, R0 ;  /* 0x0000000003007221 */ /* 0x000fce0000010000 */
.L_x_52:
[----:B------:R-:W-:Y:S05]  /*1120*/  BSYNC.RECONVERGENT B1 ;  /* 0x0000000000017941 */ /* 0x000fea0003800200 */
.L_x_42:
[----:B------:R-:W-:-:S04]  /*1130*/  HFMA2 R3, -RZ, RZ, 0, 0 ;  /* 0x00000000ff037431 */ /* 0x000fc800000001ff */
[----:B0-----:R-:W-:Y:S05]  /*1140*/  RET.REL.NODEC R2 `(_Z12calculateSMAPKfPfiii) ;  /* 0xffffffec02ac7950 */ /* 0x001fea0003c3ffff */
.L_x_53:
        /* <DEDUP_REMOVED lines=11> */
.L_x_69:


//--------------------- .text._Z16calculateReturnsPKfPfii --------------------------
	.section	.text._Z16calculateReturnsPKfPfii,"ax",@progbits
	.align	128
        .global         _Z16calculateReturnsPKfPfii
        .type           _Z16calculateReturnsPKfPfii,@function
        .size           _Z16calculateReturnsPKfPfii,(.L_x_70 - _Z16calculateReturnsPKfPfii)
        .other          _Z16calculateReturnsPKfPfii,@"STO_CUDA_ENTRY STV_DEFAULT"
_Z16calculateReturnsPKfPfii:
.text._Z16calculateReturnsPKfPfii:
[----:B------:R-:W-:Y:S01]  /*0000*/  LDC R1, c[0x0][0x37c] ;  /* 0x0000df00ff017b82 */ /* 0x000fe20000000800 */
[----:B------:R-:W0:Y:S07]  /*0010*/  S2R R7, SR_TID.X ;  /* 0x0000000000077919 */ /* 0x000e2e0000002100 */
[----:B------:R-:W1:Y:S08]  /*0020*/  LDC.64 R4, c[0x0][0x390] ;  /* 0x0000e400ff047b82 */ /* 0x000e700000000a00 */
[----:B------:R-:W0:Y:S08]  /*0030*/  S2UR UR4, SR_CTAID.X ;  /* 0x00000000000479c3 */ /* 0x000e300000002500 */
[----:B------:R-:W0:Y:S01]  /*0040*/  LDC R2, c[0x0][0x360] ;  /* 0x0000d800ff027b82 */ /* 0x000e220000000800 */
[----:B-1----:R-:W-:-:S02]  /*0050*/  VIADD R3, R5, 0xffffffff ;  /* 0xffffffff05037836 */ /* 0x002fc40000000000 */
[----:B0-----:R-:W-:Y:S02]  /*0060*/  IMAD R2, R2, UR4, R7 ;  /* 0x0000000402027c24 */ /* 0x001fe4000f8e0207 */
[----:B------:R-:W-:-:S05]  /*0070*/  IMAD R7, R3, R4, RZ ;  /* 0x0000000403077224 */ /* 0x000fca00078e02ff */
        /* <DEDUP_REMOVED lines=8> */
[----:B-1----:R-:W-:Y:S02]  /*0100*/  VIADD R6, R0, 0xffffffe ;  /* 0x0ffffffe00067836 */ /* 0x002fe40000000000 */
[----:B------:R-:W-:-:S04]  /*0110*/  IMAD.MOV R0, RZ, RZ, -R10 ;  /* 0x000000ffff007224 */ /* 0x000fc800078e0a0a */
[----:B------:R1:W2:Y:S02]  /*0120*/  F2I.FTZ.U32.TRUNC.NTZ R7, R6 ;  /* 0x0000000600077305 */ /* 0x0002a4000021f000 */
[----:B-1----:R-:W-:Y:S02]  /*0130*/  IMAD.MOV.U32 R6, RZ, RZ, RZ ;  /* 0x000000ffff067224 */ /* 0x002fe400078e00ff */
[----:B--2---:R-:W-:-:S04]  /*0140*/  IMAD.MOV R4, RZ, RZ, -R7 ;  /* 0x000000ffff047224 */ /* 0x004fc800078e0a07 */
[----:B------:R-:W-:Y:S02]  /*0150*/  IMAD R11, R4, R9, RZ ;  /* 0x00000009040b7224 */ /* 0x000fe400078e02ff */
[----:B------:R-:W-:Y:S02]  /*0160*/  IMAD.MOV.U32 R4, RZ, RZ, R8 ;  /* 0x000000ffff047224 */ /* 0x000fe400078e0008 */
[----:B------:R-:W-:-:S06]  /*0170*/  IMAD.HI.U32 R7, R7, R11, R6 ;  /* 0x0000000b07077227 */ /* 0x000fcc00078e0006 */
[----:B------:R-:W-:-:S04]  /*0180*/  IMAD.HI.U32 R7, R7, R4, RZ ;  /* 0x0000000407077227 */ /* 0x000fc800078e00ff */
[----:B------:R-:W-:-:S05]  /*0190*/  IMAD R0, R7, R0, R4 ;  /* 0x0000000007007224 */ /* 0x000fca00078e0204 */
[----:B------:R-:W-:-:S13]  /*01a0*/  ISETP.GT.U32.AND P2, PT, R9, R0, PT ;  /* 0x000000000900720c */ /* 0x000fda0003f44070 */
[----:B------:R-:W-:Y:S02]  /*01b0*/  @!P2 IMAD.IADD R0, R0, 0x1, -R9 ;  /* 0x000000010000a824 */ /* 0x000fe400078e0a09 */
[----:B------:R-:W-:Y:S01]  /*01c0*/  @!P2 VIADD R7, R7, 0x1 ;  /* 0x000000010707a836 */ /* 0x000fe20000000000 */
[----:B------:R-:W-:Y:S02]  /*01d0*/  ISETP.NE.AND P2, PT, R3, RZ, PT ;  /* 0x000000ff0300720c */ /* 0x000fe40003f45270 */
[----:B------:R-:W-:Y:S02]  /*01e0*/  ISETP.GE.U32.AND P0, PT, R0, R9, PT ;  /* 0x000000090000720c */ /* 0x000fe40003f06070 */
[----:B------:R-:W-:-:S04]  /*01f0*/  LOP3.LUT R0, R2, R3, RZ, 0x3c, !PT ;  /* 0x0000000302007212 */ /* 0x000fc800078e3cff */
[----:B------:R-:W-:-:S07]  /*0200*/  ISETP.GE.AND P1, PT, R0, RZ, PT ;  /* 0x000000ff0000720c */ /* 0x000fce0003f26270 */
[----:B------:R-:W-:-:S04]  /*0210*/  @P0 VIADD R7, R7, 0x1 ;  /* 0x0000000107070836 */ /* 0x000fc80000000000 */
[----:B------:R-:W-:Y:S02]  /*0220*/  IMAD.MOV.U32 R0, RZ, RZ, R7 ;  /* 0x000000ffff007224 */ /* 0x000fe400078e0007 */
[----:B------:R-:W1:Y:S03]  /*0230*/  LDC.64 R6, c[0x0][0x380] ;  /* 0x0000e000ff067b82 */ /* 0x000e660000000a00 */
[----:B------:R-:W-:Y:S02]  /*0240*/  @!P1 IADD3 R0, PT, PT, -R0, RZ, RZ ;  /* 0x000000ff00009210 */ /* 0x000fe40007ffe1ff */
[----:B------:R-:W-:-:S05]  /*0250*/  @!P2 LOP3.LUT R0, RZ, R3, RZ, 0x33, !PT ;  /* 0x00000003ff00a212 */ /* 0x000fca00078e33ff */
[----:B------:R-:W-:-:S04]  /*0260*/  IMAD.MOV R4, RZ, RZ, -R0 ;  /* 0x000000ffff047224 */ /* 0x000fc800078e0a00 */
[----:B------:R-:W-:-:S04]  /*0270*/  IMAD R3, R3, R4, R2 ;  /* 0x0000000403037224 */ /* 0x000fc800078e0202 */
[----:B------:R-:W-:-:S04]  /*0280*/  IMAD R5, R0, R5, R3 ;  /* 0x0000000500057224 */ /* 0x000fc800078e0203 */
[----:B-1----:R-:W-:-:S05]  /*0290*/  IMAD.WIDE R4, R5, 0x4, R6 ;  /* 0x0000000405047825 */ /* 0x002fca00078e0206 */
[----:B0-----:R-:W2:Y:S04]  /*02a0*/  LDG.E R9, desc[UR4][R4.64] ;  /* 0x0000000404097981 */ /* 0x001ea8000c1e1900 */
[----:B------:R-:W3:Y:S01]  /*02b0*/  LDG.E R0, desc[UR4][R4.64+0x4] ;  /* 0x0000040404007981 */ /* 0x000ee2000c1e1900 */
[----:B------:R-:W-:Y:S01]  /*02c0*/  BSSY.RECONVERGENT B0, `(.L_x_54) ;  /* 0x000000d000007945 */ /* 0x000fe20003800200 */
[----:B--2---:R-:W0:Y:S01]  /*02d0*/  MUFU.RCP R3, R9 ;  /* 0x0000000900037308 */ /* 0x004e220000001000 */
[----:B---3--:R-:W-:-:S07]  /*02e0*/  FADD R0, -R9, R0 ;  /* 0x0000000009007221 */ /* 0x008fce0000000100 */
[----:B------:R-:W1:Y:S01]  /*02f0*/  FCHK P0, R0, R9 ;  /* 0x0000000900007302 */ /* 0x000e620000000000 */
[----:B0-----:R-:W-:-:S04]  /*0300*/  FFMA R6, -R9, R3, 1 ;  /* 0x3f80000009067423 */ /* 0x001fc80000000103 */
[----:B------:R-:W-:-:S04]  /*0310*/  FFMA R3, R3, R6, R3 ;  /* 0x0000000603037223 */ /* 0x000fc80000000003 */
[----:B------:R-:W-:-:S04]  /*0320*/  FFMA R6, R0, R3, RZ ;  /* 0x0000000300067223 */ /* 0x000fc800000000ff */
[----:B------:R-:W-:-:S04]  /*0330*/  FFMA R7, -R9, R6, R0 ;  /* 0x0000000609077223 */ /* 0x000fc80000000100 */
[----:B------:R-:W-:Y:S01]  /*0340*/  FFMA R7, R3, R7, R6 ;  /* 0x0000000703077223 */ /* 0x000fe20000000006 */
[----:B-1----:R-:W-:Y:S06]  /*0350*/  @!P0 BRA `(.L_x_55) ;  /* 0x00000000000c8947 */ /* 0x002fec0003800000 */
[----:B------:R-:W-:-:S07]  /*0360*/  MOV R4, 0x380 ;  /* 0x0000038000047802 */ /* 0x000fce0000000f00 */
[----:B------:R-:W-:Y:S05]  /*0370*/  CALL.REL.NOINC `($__internal_2_$__cuda_sm3x_div_rn_noftz_f32_slowpath) ;  /* 0x0000000000187944 */ /* 0x000fea0003c00000 */
[----:B------:R-:W-:-:S07]  /*0380*/  IMAD.MOV.U32 R7, RZ, RZ, R0 ;  /* 0x000000ffff077224 */ /* 0x000fce00078e0000 */
.L_x_55:
[----:B------:R-:W-:Y:S05]  /*0390*/  BSYNC.RECONVERGENT B0 ;  /* 0x0000000000007941 */ /* 0x000fea0003800200 */
.L_x_54:
[----:B------:R-:W0:Y:S02]  /*03a0*/  LDC.64 R4, c[0x0][0x388] ;  /* 0x0000e200ff047b82 */ /* 0x000e240000000a00 */
[----:B0-----:R-:W-:-:S05]  /*03b0*/  IMAD.WIDE R2, R2, 0x4, R4 ;  /* 0x0000000402027825 */ /* 0x001fca00078e0204 */
[----:B------:R-:W-:Y:S01]  /*03c0*/  STG.E desc[UR4][R2.64], R7 ;  /* 0x0000000702007986 */ /* 0x000fe2000c101904 */
[----:B------:R-:W-:Y:S05]  /*03d0*/  EXIT ;  /* 0x000000000000794d */ /* 0x000fea0003800000 */
        .weak           $__internal_2_$__cuda_sm3x_div_rn_noftz_f32_slowpath
        .type           $__internal_2_$__cuda_sm3x_div_rn_noftz_f32_slowpath,@function
        .size           $__internal_2_$__cuda_sm3x_div_rn_noftz_f32_slowpath,(.L_x_70 - $__internal_2_$__cuda_sm3x_div_rn_noftz_f32_slowpath)
$__internal_2_$__cuda_sm3x_div_rn_noftz_f32_slowpath:
[--C-:B------:R-:W-:Y:S01]  /*03e0*/  SHF.R.U32.HI R5, RZ, 0x17, R9.reuse ;  /* 0x00000017ff057819 */ /* 0x100fe20000011609 */
[----:B------:R-:W-:Y:S01]  /*03f0*/  BSSY.RECONVERGENT B1, `(.L_x_56) ;  /* 0x0000065000017945 */ /* 0x000fe20003800200 */
[--C-:B------:R-:W-:Y:S01]  /*0400*/  SHF.R.U32.HI R3, RZ, 0x17, R0.reuse ;  /* 0x00000017ff037819 */ /* 0x100fe20000011600 */
[----:B------:R-:W-:Y:S01]  /*0410*/  IMAD.MOV.U32 R6, RZ, RZ, R9 ;  /* 0x000000ffff067224 */ /* 0x000fe200078e0009 */
[----:B------:R-:W-:Y:S01]  /*0420*/  LOP3.LUT R13, R5, 0xff, RZ, 0xc0, !PT ;  /* 0x000000ff050d7812 */ /* 0x000fe200078ec0ff */
[----:B------:R-:W-:Y:S01]  /*0430*/  IMAD.MOV.U32 R5, RZ, RZ, R0 ;  /* 0x000000ffff057224 */ /* 0x000fe200078e0000 */
[----:B------:R-:W-:-:S03]  /*0440*/  LOP3.LUT R10, R3, 0xff, RZ, 0xc0, !PT ;  /* 0x000000ff030a7812 */ /* 0x000fc600078ec0ff */
[----:B------:R-:W-:Y:S02]  /*0450*/  VIADD R11, R13, 0xffffffff ;  /* 0xffffffff0d0b7836 */ /* 0x000fe40000000000 */
[----:B------:R-:W-:-:S03]  /*0460*/  VIADD R8, R10, 0xffffffff ;  /* 0xffffffff0a087836 */ /* 0x000fc60000000000 */
[----:B------:R-:W-:-:S04]  /*0470*/  ISETP.GT.U32.AND P0, PT, R11, 0xfd, PT ;  /* 0x000000fd0b00780c */ /* 0x000fc80003f04070 */
[----:B------:R-:W-:-:S13]  /*0480*/  ISETP.GT.U32.OR P0, PT, R8, 0xfd, P0 ;  /* 0x000000fd0800780c */ /* 0x000fda0000704470 */
[----:B------:R-:W-:Y:S01]  /*0490*/  @!P0 IMAD.MOV.U32 R7, RZ, RZ, RZ ;  /* 0x000000ffff078224 */ /* 0x000fe200078e00ff */
[----:B------:R-:W-:Y:S06]  /*04a0*/  @!P0 BRA `(.L_x_57) ;  /* 0x0000000000608947 */ /* 0x000fec0003800000 */
[----:B------:R-:W-:Y:S02]  /*04b0*/  FSETP.GTU.FTZ.AND P0, PT, |R0|, +INF , PT ;  /* 0x7f8000000000780b */ /* 0x000fe40003f1c200 */
[----:B------:R-:W-:Y:S02]  /*04c0*/  FSETP.GTU.FTZ.AND P1, PT, |R9|, +INF , PT ;  /* 0x7f8000000900780b */ /* 0x000fe40003f3c200 */
[----:B------:R-:W-:Y:S02]  /*04d0*/  MOV R3, R9 ;  /* 0x0000000900037202 */ /* 0x000fe40000000f00 */
        /* <DEDUP_REMOVED lines=16> */
[----:B------:R-:W-:Y:S02]  /*05e0*/  @P0 IMAD.MOV.U32 R7, RZ, RZ, RZ ;  /* 0x000000ffff070224 */ /* 0x000fe400078e00ff */
[----:B------:R-:W-:Y:S01]  /*05f0*/  @!P0 FFMA R5, R0, 1.84467440737095516160e+19, RZ ;  /* 0x5f80000000058823 */ /* 0x000fe200000000ff */
[----:B------:R-:W-:Y:S02]  /*0600*/  @!P0 IMAD.MOV.U32 R7, RZ, RZ, -0x40 ;  /* 0xffffffc0ff078424 */ /* 0x000fe400078e00ff */
[----:B------:R-:W-:Y:S02]  /*0610*/  @!P1 FFMA R6, R3, 1.84467440737095516160e+19, RZ ;  /* 0x5f80000003069823 */ /* 0x000fe400000000ff */
[----:B------:R-:W-:-:S07]  /*0620*/  @!P1 VIADD R7, R7, 0x40 ;  /* 0x0000004007079836 */ /* 0x000fce0000000000 */
.L_x_57:
[----:B------:R-:W-:Y:S01]  /*0630*/  LEA R3, R13, 0xc0800000, 0x17 ;  /* 0xc08000000d037811 */ /* 0x000fe200078eb8ff */
[----:B------:R-:W-:Y:S04]  /*0640*/  BSSY.RECONVERGENT B2, `(.L_x_62) ;  /* 0x0000036000027945 */ /* 0x000fe80003800200 */
[----:B------:R-:W-:Y:S02]  /*0650*/  IMAD.IADD R3, R6, 0x1, -R3 ;  /* 0x0000000106037824 */ /* 0x000fe400078e0a03 */
[----:B------:R-:W-:Y:S02]  /*0660*/  VIADD R6, R10, 0xffffff81 ;  /* 0xffffff810a067836 */ /* 0x000fe40000000000 */
        /* <DEDUP_REMOVED lines=13> */
[----:B------:R-:W-:-:S05]  /*0740*/  LOP3.LUT R3, R3, 0xff, RZ, 0xc0, !PT ;  /* 0x000000ff03037812 */ /* 0x000fca00078ec0ff */
[----:B------:R-:W-:-:S05]  /*0750*/  IMAD.IADD R7, R3, 0x1, R6 ;  /* 0x0000000103077824 */ /* 0x000fca00078e0206 */
        /* <DEDUP_REMOVED lines=16> */
[----:B------:R-:W-:Y:S02]  /*0860*/  VIADD R8, R7, 0x20 ;  /* 0x0000002007087836 */ /* 0x000fe40000000000 */
[----:B------:R-:W-:Y:S01]  /*0870*/  LOP3.LUT R5, R5, 0x800000, RZ, 0xfc, !PT ;  /* 0x0080000005057812 */ /* 0x000fe200078efcff */
[----:B------:R-:W-:Y:S01]  /*0880*/  IMAD.MOV R7, RZ, RZ, -R7 ;  /* 0x000000ffff077224 */ /* 0x000fe200078e0a07 */
[----:B------:R-:W-:-:S02]  /*0890*/  FSETP.NEU.FTZ.AND P0, PT, R3, R6, PT ;  /* 0x000000060300720b */ /* 0x000fc40003f1d000 */
[----:B------:R-:W-:Y:S02]  /*08a0*/  SHF.L.U32 R8, R5, R8, RZ ;  /* 0x0000000805087219 */ /* 0x000fe400000006ff */
[----:B------:R-:W-:Y:S02]  /*08b0*/  SEL R6, R7, RZ, P2 ;  /* 0x000000ff07067207 */ /* 0x000fe40001000000 */
[----:B------:R-:W-:Y:S02]  /*08c0*/  ISETP.NE.AND P1, PT, R8, RZ, P1 ;  /* 0x000000ff0800720c */ /* 0x000fe40000f25270 */
[----:B------:R-:W-:Y:S02]  /*08d0*/  SHF.R.U32.HI R6, RZ, R6, R5 ;  /* 0x00000006ff067219 */ /* 0x000fe40000011605 */
[----:B------:R-:W-:Y:S02]  /*08e0*/  PLOP3.LUT P0, PT, P0, P1, PT, 0xf8, 0x8f ;  /* 0x00000000008f781c */ /* 0x000fe40000703f70 */
[----:B------:R-:W-:-:S02]  /*08f0*/  SHF.R.U32.HI R8, RZ, 0x1, R6 ;  /* 0x00000001ff087819 */ /* 0x000fc40000011606 */
[----:B------:R-:W-:-:S04]  /*0900*/  SEL R3, RZ, 0x1, !P0 ;  /* 0x00000001ff037807 */ /* 0x000fc80004000000 */
[----:B------:R-:W-:-:S04]  /*0910*/  LOP3.LUT R3, R3, 0x1, R8, 0xf8, !PT ;  /* 0x0000000103037812 */ /* 0x000fc800078ef808 */
[----:B------:R-:W-:-:S05]  /*0920*/  LOP3.LUT R3, R3, R6, RZ, 0xc0, !PT ;  /* 0x0000000603037212 */ /* 0x000fca00078ec0ff */
[----:B------:R-:W-:-:S05]  /*0930*/  IMAD.IADD R3, R8, 0x1, R3 ;  /* 0x0000000108037824 */ /* 0x000fca00078e0203 */
[----:B------:R-:W-:Y:S01]  /*0940*/  LOP3.LUT R0, R3, R0, RZ, 0xfc, !PT ;  /* 0x0000000003007212 */ /* 0x000fe200078efcff */
[----:B------:R-:W-:Y:S06]  /*0950*/  BRA `(.L_x_65) ;  /* 0x0000000000107947 */ /* 0x000fec0003800000 */
.L_x_64:
[----:B------:R-:W-:-:S04]  /*0960*/  LOP3.LUT R0, R0, 0x80000000, RZ, 0xc0, !PT ;  /* 0x8000000000007812 */ /* 0x000fc800078ec0ff */
[----:B------:R-:W-:Y:S01]  /*0970*/  LOP3.LUT R0, R0, 0x7f800000, RZ, 0xfc, !PT ;  /* 0x7f80000000007812 */ /* 0x000fe200078efcff */
[----:B------:R-:W-:Y:S06]  /*0980*/  BRA `(.L_x_65) ;  /* 0x0000000000047947 */ /* 0x000fec0003800000 */
.L_x_63:
[----:B------:R-:W-:-:S07]  /*0990*/  IMAD R0, R6, 0x800000, R0 ;  /* 0x0080000006007824 */ /* 0x000fce00078e0200 */
.L_x_65:
[----:B------:R-:W-:Y:S05]  /*09a0*/  BSYNC.RECONVERGENT B2 ;  /* 0x0000000000027941 */ /* 0x000fea0003800200 */
.L_x_62:
[----:B------:R-:W-:Y:S05]  /*09b0*/  BRA `(.L_x_66) ;  /* 0x0000000000207947 */ /* 0x000fea0003800000 */
.L_x_61:
[----:B------:R-:W-:-:S04]  /*09c0*/  LOP3.LUT R0, R6, 0x80000000, R5, 0x48, !PT ;  /* 0x8000000006007812 */ /* 0x000fc800078e4805 */
[----:B------:R-:W-:Y:S01]  /*09d0*/  LOP3.LUT R0, R0, 0x7f800000, RZ, 0xfc, !PT ;  /* 0x7f80000000007812 */ /* 0x000fe200078efcff */
[----:B------:R-:W-:Y:S06]  /*09e0*/  BRA `(.L_x_66) ;  /* 0x0000000000147947 */ /* 0x000fec0003800000 */
.L_x_60:
[----:B------:R-:W-:Y:S01]  /*09f0*/  LOP3.LUT R0, R6, 0x80000000, R5, 0x48, !PT ;  /* 0x8000000006007812 */ /* 0x000fe200078e4805 */
[----:B------:R-:W-:Y:S06]  /*0a00*/  BRA `(.L_x_66) ;  /* 0x00000000000c7947 */ /* 0x000fec0003800000 */
.L_x_59:
[----:B------:R-:W0:Y:S01]  /*0a10*/  MUFU.RSQ R0, -QNAN ;  /* 0xffc0000000007908 */ /* 0x000e220000001400 */
[----:B------:R-:W-:Y:S05]  /*0a20*/  BRA `(.L_x_66) ;  /* 0x0000000000047947 */ /* 0x000fea0003800000 */
.L_x_58:
[----:B------:R-:W-:-:S07]  /*0a30*/  FADD.FTZ R0, R0, R3 ;  /* 0x0000000300007221 */ /* 0x000fce0000010000 */
.L_x_66:
[----:B------:R-:W-:Y:S05]  /*0a40*/  BSYNC.RECONVERGENT B1 ;  /* 0x0000000000017941 */ /* 0x000fea0003800200 */
.L_x_56:
[----:B------:R-:W-:-:S04]  /*0a50*/  IMAD.MOV.U32 R5, RZ, RZ, 0x0 ;  /* 0x00000000ff057424 */ /* 0x000fc800078e00ff */
[----:B0-----:R-:W-:Y:S05]  /*0a60*/  RET.REL.NODEC R4 `(_Z16calculateReturnsPKfPfii) ;  /* 0xfffffff404647950 */ /* 0x001fea0003c3ffff */
.L_x_67:
        /* <DEDUP_REMOVED lines=9> */
.L_x_70:


//--------------------- .nv.shared.reserved.0     --------------------------
	.section	.nv.shared.reserved.0,"aw",@nobits
	.weak		__nv_reservedSMEM_offset_0_alias
	.size		__nv_reservedSMEM_offset_0_alias, 0, 64
	.other		__nv_reservedSMEM_offset_0_alias,@"STO_CUDA_RESERVED_SHARED STV_DEFAULT"
__nv_reservedSMEM_offset_0_alias:
	.zero		0
	.zero		64


//--------------------- .nv.constant0._Z22calculateSmaCrossCountPKfS0_Piiii --------------------------
	.section	.nv.constant0._Z22calculateSmaCrossCountPKfS0_Piiii,"a",@progbits
	.sectionflags	@""
	.align	4
.nv.constant0._Z22calculateSmaCrossCountPKfS0_Piiii:
	.zero		932


//--------------------- .nv.constant0._Z17calculateMomentumPKfPfiii --------------------------
	.section	.nv.constant0._Z17calculateMomentumPKfPfiii,"a",@progbits
	.sectionflags	@""
	.align	4
.nv.constant0._Z17calculateMomentumPKfPfiii:
	.zero		924


//--------------------- .nv.constant0._Z17calculateVariancePKfPfiii --------------------------
	.section	.nv.constant0._Z17calculateVariancePKfPfiii,"a",@progbits
	.sectionflags	@""
	.align	4
.nv.constant0._Z17calculateVariancePKfPfiii:
	.zero		924


//--------------------- .nv.constant0._Z12calculateSMAPKfPfiii --------------------------
	.section	.nv.constant0._Z12calculateSMAPKfPfiii,"a",@progbits
	.sectionflags	@""
	.align	4
.nv.constant0._Z12calculateSMAPKfPfiii:
	.zero		924


//--------------------- .nv.constant0._Z16calculateReturnsPKfPfii --------------------------
	.section	.nv.constant0._Z16calculateReturnsPKfPfii,"a",@progbits
	.sectionflags	@""
	.align	4
.nv.constant0._Z16calculateReturnsPKfPfii:
	.zero		920


//--------------------- SYMBOLS --------------------------

	.type		.nv.reservedSmem.offset0,@object
	.size		.nv.reservedSmem.offset0,0x4
